//
// Generated by NVIDIA NVVM Compiler
//
// Compiler Build ID: CL-36424714
// Cuda compilation tools, release 13.0, V13.0.88
// Based on NVVM 20.0.0
//

.version 9.0
.target sm_100
.address_size 64

	// .globl	_Z11matrixSum_BPfS_S_ii

.visible .entry _Z11matrixSum_BPfS_S_ii(
	.param .u64 .ptr .align 1 _Z11matrixSum_BPfS_S_ii_param_0,
	.param .u64 .ptr .align 1 _Z11matrixSum_BPfS_S_ii_param_1,
	.param .u64 .ptr .align 1 _Z11matrixSum_BPfS_S_ii_param_2,
	.param .u32 _Z11matrixSum_BPfS_S_ii_param_3,
	.param .u32 _Z11matrixSum_BPfS_S_ii_param_4
)
{
	.reg .pred 	%p<4>;
	.reg .b32 	%r<14>;
	.reg .b32 	%f<4>;
	.reg .b64 	%rd<11>;

	ld.param.u64 	%rd1, [_Z11matrixSum_BPfS_S_ii_param_0];
	ld.param.u64 	%rd2, [_Z11matrixSum_BPfS_S_ii_param_1];
	ld.param.u64 	%rd3, [_Z11matrixSum_BPfS_S_ii_param_2];
	ld.param.u32 	%r4, [_Z11matrixSum_BPfS_S_ii_param_3];
	ld.param.u32 	%r5, [_Z11matrixSum_BPfS_S_ii_param_4];
	mov.u32 	%r6, %ntid.x;
	mov.u32 	%r7, %ctaid.x;
	mov.u32 	%r8, %tid.x;
	mad.lo.s32 	%r1, %r6, %r7, %r8;
	mov.u32 	%r9, %ntid.y;
	mov.u32 	%r10, %ctaid.y;
	mov.u32 	%r11, %tid.y;
	mad.lo.s32 	%r12, %r9, %r10, %r11;
	setp.ge.s32 	%p1, %r1, %r4;
	setp.ge.s32 	%p2, %r12, %r5;
	or.pred  	%p3, %p1, %p2;
	@%p3 bra 	$L__BB0_2;
	cvta.to.global.u64 	%rd4, %rd1;
	cvta.to.global.u64 	%rd5, %rd2;
	cvta.to.global.u64 	%rd6, %rd3;
	mad.lo.s32 	%r13, %r5, %r1, %r12;
	mul.wide.s32 	%rd7, %r13, 4;
	add.s64 	%rd8, %rd4, %rd7;
	ld.global.f32 	%f1, [%rd8];
	add.s64 	%rd9, %rd5, %rd7;
	ld.global.f32 	%f2, [%rd9];
	add.f32 	%f3, %f1, %f2;
	add.s64 	%rd10, %rd6, %rd7;
	st.global.f32 	[%rd10], %f3;
$L__BB0_2:
	ret;

}
	// .globl	_Z11matrixSum_CPfS_S_ii
.visible .entry _Z11matrixSum_CPfS_S_ii(
	.param .u64 .ptr .align 1 _Z11matrixSum_CPfS_S_ii_param_0,
	.param .u64 .ptr .align 1 _Z11matrixSum_CPfS_S_ii_param_1,
	.param .u64 .ptr .align 1 _Z11matrixSum_CPfS_S_ii_param_2,
	.param .u32 _Z11matrixSum_CPfS_S_ii_param_3,
	.param .u32 _Z11matrixSum_CPfS_S_ii_param_4
)
{
	.reg .pred 	%p<12>;
	.reg .b32 	%r<38>;
	.reg .b32 	%f<88>;
	.reg .b64 	%rd<26>;

	ld.param.u64 	%rd7, [_Z11matrixSum_CPfS_S_ii_param_0];
	ld.param.u64 	%rd8, [_Z11matrixSum_CPfS_S_ii_param_1];
	ld.param.u64 	%rd9, [_Z11matrixSum_CPfS_S_ii_param_2];
	ld.param.u32 	%r24, [_Z11matrixSum_CPfS_S_ii_param_3];
	ld.param.u32 	%r23, [_Z11matrixSum_CPfS_S_ii_param_4];
	cvta.to.global.u64 	%rd1, %rd9;
	cvta.to.global.u64 	%rd2, %rd8;
	cvta.to.global.u64 	%rd3, %rd7;
	mov.u32 	%r25, %ntid.x;
	mov.u32 	%r26, %ctaid.x;
	mov.u32 	%r27, %tid.x;
	mad.lo.s32 	%r1, %r25, %r26, %r27;
	setp.ge.s32 	%p1, %r1, %r24;
	setp.lt.s32 	%p2, %r23, 1;
	or.pred  	%p3, %p1, %p2;
	@%p3 bra 	$L__BB1_13;
	mul.lo.s32 	%r2, %r23, %r1;
	and.b32  	%r3, %r23, 15;
	setp.lt.u32 	%p4, %r23, 16;
	mov.b32 	%r34, 0;
	@%p4 bra 	$L__BB1_4;
	and.b32  	%r34, %r23, 2147483632;
	neg.s32 	%r32, %r34;
	add.s64 	%rd4, %rd3, 32;
	add.s64 	%rd5, %rd2, 32;
	add.s64 	%rd6, %rd1, 32;
	mov.u32 	%r31, %r2;
$L__BB1_3:
	.pragma "nounroll";
	mul.wide.s32 	%rd10, %r31, 4;
	add.s64 	%rd11, %rd4, %rd10;
	add.s64 	%rd12, %rd5, %rd10;
	add.s64 	%rd13, %rd6, %rd10;
	ld.global.f32 	%f1, [%rd11+-32];
	ld.global.f32 	%f2, [%rd12+-32];
	add.f32 	%f3, %f1, %f2;
	st.global.f32 	[%rd13+-32], %f3;
	ld.global.f32 	%f4, [%rd11+-28];
	ld.global.f32 	%f5, [%rd12+-28];
	add.f32 	%f6, %f4, %f5;
	st.global.f32 	[%rd13+-28], %f6;
	ld.global.f32 	%f7, [%rd11+-24];
	ld.global.f32 	%f8, [%rd12+-24];
	add.f32 	%f9, %f7, %f8;
	st.global.f32 	[%rd13+-24], %f9;
	ld.global.f32 	%f10, [%rd11+-20];
	ld.global.f32 	%f11, [%rd12+-20];
	add.f32 	%f12, %f10, %f11;
	st.global.f32 	[%rd13+-20], %f12;
	ld.global.f32 	%f13, [%rd11+-16];
	ld.global.f32 	%f14, [%rd12+-16];
	add.f32 	%f15, %f13, %f14;
	st.global.f32 	[%rd13+-16], %f15;
	ld.global.f32 	%f16, [%rd11+-12];
	ld.global.f32 	%f17, [%rd12+-12];
	add.f32 	%f18, %f16, %f17;
	st.global.f32 	[%rd13+-12], %f18;
	ld.global.f32 	%f19, [%rd11+-8];
	ld.global.f32 	%f20, [%rd12+-8];
	add.f32 	%f21, %f19, %f20;
	st.global.f32 	[%rd13+-8], %f21;
	ld.global.f32 	%f22, [%rd11+-4];
	ld.global.f32 	%f23, [%rd12+-4];
	add.f32 	%f24, %f22, %f23;
	st.global.f32 	[%rd13+-4], %f24;
	ld.global.f32 	%f25, [%rd11];
	ld.global.f32 	%f26, [%rd12];
	add.f32 	%f27, %f25, %f26;
	st.global.f32 	[%rd13], %f27;
	ld.global.f32 	%f28, [%rd11+4];
	ld.global.f32 	%f29, [%rd12+4];
	add.f32 	%f30, %f28, %f29;
	st.global.f32 	[%rd13+4], %f30;
	ld.global.f32 	%f31, [%rd11+8];
	ld.global.f32 	%f32, [%rd12+8];
	add.f32 	%f33, %f31, %f32;
	st.global.f32 	[%rd13+8], %f33;
	ld.global.f32 	%f34, [%rd11+12];
	ld.global.f32 	%f35, [%rd12+12];
	add.f32 	%f36, %f34, %f35;
	st.global.f32 	[%rd13+12], %f36;
	ld.global.f32 	%f37, [%rd11+16];
	ld.global.f32 	%f38, [%rd12+16];
	add.f32 	%f39, %f37, %f38;
	st.global.f32 	[%rd13+16], %f39;
	ld.global.f32 	%f40, [%rd11+20];
	ld.global.f32 	%f41, [%rd12+20];
	add.f32 	%f42, %f40, %f41;
	st.global.f32 	[%rd13+20], %f42;
	ld.global.f32 	%f43, [%rd11+24];
	ld.global.f32 	%f44, [%rd12+24];
	add.f32 	%f45, %f43, %f44;
	st.global.f32 	[%rd13+24], %f45;
	ld.global.f32 	%f46, [%rd11+28];
	ld.global.f32 	%f47, [%rd12+28];
	add.f32 	%f48, %f46, %f47;
	st.global.f32 	[%rd13+28], %f48;
	add.s32 	%r32, %r32, 16;
	add.s32 	%r31, %r31, 16;
	setp.ne.s32 	%p5, %r32, 0;
	@%p5 bra 	$L__BB1_3;
$L__BB1_4:
	setp.eq.s32 	%p6, %r3, 0;
	@%p6 bra 	$L__BB1_13;
	and.b32  	%r11, %r23, 7;
	setp.lt.u32 	%p7, %r3, 8;
	@%p7 bra 	$L__BB1_7;
	add.s32 	%r29, %r34, %r2;
	mul.wide.s32 	%rd14, %r29, 4;
	add.s64 	%rd15, %rd3, %rd14;
	ld.global.f32 	%f49, [%rd15];
	add.s64 	%rd16, %rd2, %rd14;
	ld.global.f32 	%f50, [%rd16];
	add.f32 	%f51, %f49, %f50;
	add.s64 	%rd17, %rd1, %rd14;
	st.global.f32 	[%rd17], %f51;
	ld.global.f32 	%f52, [%rd15+4];
	ld.global.f32 	%f53, [%rd16+4];
	add.f32 	%f54, %f52, %f53;
	st.global.f32 	[%rd17+4], %f54;
	ld.global.f32 	%f55, [%rd15+8];
	ld.global.f32 	%f56, [%rd16+8];
	add.f32 	%f57, %f55, %f56;
	st.global.f32 	[%rd17+8], %f57;
	ld.global.f32 	%f58, [%rd15+12];
	ld.global.f32 	%f59, [%rd16+12];
	add.f32 	%f60, %f58, %f59;
	st.global.f32 	[%rd17+12], %f60;
	ld.global.f32 	%f61, [%rd15+16];
	ld.global.f32 	%f62, [%rd16+16];
	add.f32 	%f63, %f61, %f62;
	st.global.f32 	[%rd17+16], %f63;
	ld.global.f32 	%f64, [%rd15+20];
	ld.global.f32 	%f65, [%rd16+20];
	add.f32 	%f66, %f64, %f65;
	st.global.f32 	[%rd17+20], %f66;
	ld.global.f32 	%f67, [%rd15+24];
	ld.global.f32 	%f68, [%rd16+24];
	add.f32 	%f69, %f67, %f68;
	st.global.f32 	[%rd17+24], %f69;
	ld.global.f32 	%f70, [%rd15+28];
	ld.global.f32 	%f71, [%rd16+28];
	add.f32 	%f72, %f70, %f71;
	st.global.f32 	[%rd17+28], %f72;
	add.s32 	%r34, %r34, 8;
$L__BB1_7:
	setp.eq.s32 	%p8, %r11, 0;
	@%p8 bra 	$L__BB1_13;
	and.b32  	%r14, %r23, 3;
	setp.lt.u32 	%p9, %r11, 4;
	@%p9 bra 	$L__BB1_10;
	add.s32 	%r30, %r34, %r2;
	mul.wide.s32 	%rd18, %r30, 4;
	add.s64 	%rd19, %rd3, %rd18;
	ld.global.f32 	%f73, [%rd19];
	add.s64 	%rd20, %rd2, %rd18;
	ld.global.f32 	%f74, [%rd20];
	add.f32 	%f75, %f73, %f74;
	add.s64 	%rd21, %rd1, %rd18;
	st.global.f32 	[%rd21], %f75;
	ld.global.f32 	%f76, [%rd19+4];
	ld.global.f32 	%f77, [%rd20+4];
	add.f32 	%f78, %f76, %f77;
	st.global.f32 	[%rd21+4], %f78;
	ld.global.f32 	%f79, [%rd19+8];
	ld.global.f32 	%f80, [%rd20+8];
	add.f32 	%f81, %f79, %f80;
	st.global.f32 	[%rd21+8], %f81;
	ld.global.f32 	%f82, [%rd19+12];
	ld.global.f32 	%f83, [%rd20+12];
	add.f32 	%f84, %f82, %f83;
	st.global.f32 	[%rd21+12], %f84;
	add.s32 	%r34, %r34, 4;
$L__BB1_10:
	setp.eq.s32 	%p10, %r14, 0;
	@%p10 bra 	$L__BB1_13;
	add.s32 	%r37, %r34, %r2;
	neg.s32 	%r36, %r14;
$L__BB1_12:
	.pragma "nounroll";
	mul.wide.s32 	%rd22, %r37, 4;
	add.s64 	%rd23, %rd1, %rd22;
	add.s64 	%rd24, %rd2, %rd22;
	add.s64 	%rd25, %rd3, %rd22;
	ld.global.f32 	%f85, [%rd25];
	ld.global.f32 	%f86, [%rd24];
	add.f32 	%f87, %f85, %f86;
	st.global.f32 	[%rd23], %f87;
	add.s32 	%r37, %r37, 1;
	add.s32 	%r36, %r36, 1;
	setp.ne.s32 	%p11, %r36, 0;
	@%p11 bra 	$L__BB1_12;
$L__BB1_13:
	ret;

}
	// .globl	_Z11matrixSum_DPfS_S_ii
.visible .entry _Z11matrixSum_DPfS_S_ii(
	.param .u64 .ptr .align 1 _Z11matrixSum_DPfS_S_ii_param_0,
	.param .u64 .ptr .align 1 _Z11matrixSum_DPfS_S_ii_param_1,
	.param .u64 .ptr .align 1 _Z11matrixSum_DPfS_S_ii_param_2,
	.param .u32 _Z11matrixSum_DPfS_S_ii_param_3,
	.param .u32 _Z11matrixSum_DPfS_S_ii_param_4
)
{
	.reg .pred 	%p<12>;
	.reg .b32 	%r<38>;
	.reg .b32 	%f<88>;
	.reg .b64 	%rd<101>;

	ld.param.u64 	%rd4, [_Z11matrixSum_DPfS_S_ii_param_0];
	ld.param.u64 	%rd5, [_Z11matrixSum_DPfS_S_ii_param_1];
	ld.param.u64 	%rd6, [_Z11matrixSum_DPfS_S_ii_param_2];
	ld.param.u32 	%r23, [_Z11matrixSum_DPfS_S_ii_param_3];
	ld.param.u32 	%r24, [_Z11matrixSum_DPfS_S_ii_param_4];
	cvta.to.global.u64 	%rd1, %rd6;
	cvta.to.global.u64 	%rd2, %rd5;
	cvta.to.global.u64 	%rd3, %rd4;
	mov.u32 	%r25, %ntid.y;
	mov.u32 	%r26, %ctaid.y;
	mov.u32 	%r27, %tid.y;
	mad.lo.s32 	%r1, %r25, %r26, %r27;
	setp.ge.s32 	%p1, %r1, %r24;
	setp.lt.s32 	%p2, %r23, 1;
	or.pred  	%p3, %p1, %p2;
	@%p3 bra 	$L__BB2_13;
	and.b32  	%r2, %r23, 15;
	setp.lt.u32 	%p4, %r23, 16;
	mov.b32 	%r34, 0;
	@%p4 bra 	$L__BB2_4;
	and.b32  	%r34, %r23, 2147483632;
	neg.s32 	%r32, %r34;
	shl.b32 	%r5, %r24, 4;
	mul.wide.s32 	%rd11, %r24, 4;
	mov.u32 	%r31, %r1;
$L__BB2_3:
	.pragma "nounroll";
	mul.wide.s32 	%rd7, %r31, 4;
	add.s64 	%rd8, %rd3, %rd7;
	ld.global.f32 	%f1, [%rd8];
	add.s64 	%rd9, %rd2, %rd7;
	ld.global.f32 	%f2, [%rd9];
	add.f32 	%f3, %f1, %f2;
	add.s64 	%rd10, %rd1, %rd7;
	st.global.f32 	[%rd10], %f3;
	add.s64 	%rd12, %rd8, %rd11;
	ld.global.f32 	%f4, [%rd12];
	add.s64 	%rd13, %rd9, %rd11;
	ld.global.f32 	%f5, [%rd13];
	add.f32 	%f6, %f4, %f5;
	add.s64 	%rd14, %rd10, %rd11;
	st.global.f32 	[%rd14], %f6;
	add.s64 	%rd15, %rd12, %rd11;
	ld.global.f32 	%f7, [%rd15];
	add.s64 	%rd16, %rd13, %rd11;
	ld.global.f32 	%f8, [%rd16];
	add.f32 	%f9, %f7, %f8;
	add.s64 	%rd17, %rd14, %rd11;
	st.global.f32 	[%rd17], %f9;
	add.s64 	%rd18, %rd15, %rd11;
	ld.global.f32 	%f10, [%rd18];
	add.s64 	%rd19, %rd16, %rd11;
	ld.global.f32 	%f11, [%rd19];
	add.f32 	%f12, %f10, %f11;
	add.s64 	%rd20, %rd17, %rd11;
	st.global.f32 	[%rd20], %f12;
	add.s64 	%rd21, %rd18, %rd11;
	ld.global.f32 	%f13, [%rd21];
	add.s64 	%rd22, %rd19, %rd11;
	ld.global.f32 	%f14, [%rd22];
	add.f32 	%f15, %f13, %f14;
	add.s64 	%rd23, %rd20, %rd11;
	st.global.f32 	[%rd23], %f15;
	add.s64 	%rd24, %rd21, %rd11;
	ld.global.f32 	%f16, [%rd24];
	add.s64 	%rd25, %rd22, %rd11;
	ld.global.f32 	%f17, [%rd25];
	add.f32 	%f18, %f16, %f17;
	add.s64 	%rd26, %rd23, %rd11;
	st.global.f32 	[%rd26], %f18;
	add.s64 	%rd27, %rd24, %rd11;
	ld.global.f32 	%f19, [%rd27];
	add.s64 	%rd28, %rd25, %rd11;
	ld.global.f32 	%f20, [%rd28];
	add.f32 	%f21, %f19, %f20;
	add.s64 	%rd29, %rd26, %rd11;
	st.global.f32 	[%rd29], %f21;
	add.s64 	%rd30, %rd27, %rd11;
	ld.global.f32 	%f22, [%rd30];
	add.s64 	%rd31, %rd28, %rd11;
	ld.global.f32 	%f23, [%rd31];
	add.f32 	%f24, %f22, %f23;
	add.s64 	%rd32, %rd29, %rd11;
	st.global.f32 	[%rd32], %f24;
	add.s64 	%rd33, %rd30, %rd11;
	ld.global.f32 	%f25, [%rd33];
	add.s64 	%rd34, %rd31, %rd11;
	ld.global.f32 	%f26, [%rd34];
	add.f32 	%f27, %f25, %f26;
	add.s64 	%rd35, %rd32, %rd11;
	st.global.f32 	[%rd35], %f27;
	add.s64 	%rd36, %rd33, %rd11;
	ld.global.f32 	%f28, [%rd36];
	add.s64 	%rd37, %rd34, %rd11;
	ld.global.f32 	%f29, [%rd37];
	add.f32 	%f30, %f28, %f29;
	add.s64 	%rd38, %rd35, %rd11;
	st.global.f32 	[%rd38], %f30;
	add.s64 	%rd39, %rd36, %rd11;
	ld.global.f32 	%f31, [%rd39];
	add.s64 	%rd40, %rd37, %rd11;
	ld.global.f32 	%f32, [%rd40];
	add.f32 	%f33, %f31, %f32;
	add.s64 	%rd41, %rd38, %rd11;
	st.global.f32 	[%rd41], %f33;
	add.s64 	%rd42, %rd39, %rd11;
	ld.global.f32 	%f34, [%rd42];
	add.s64 	%rd43, %rd40, %rd11;
	ld.global.f32 	%f35, [%rd43];
	add.f32 	%f36, %f34, %f35;
	add.s64 	%rd44, %rd41, %rd11;
	st.global.f32 	[%rd44], %f36;
	add.s64 	%rd45, %rd42, %rd11;
	ld.global.f32 	%f37, [%rd45];
	add.s64 	%rd46, %rd43, %rd11;
	ld.global.f32 	%f38, [%rd46];
	add.f32 	%f39, %f37, %f38;
	add.s64 	%rd47, %rd44, %rd11;
	st.global.f32 	[%rd47], %f39;
	add.s64 	%rd48, %rd45, %rd11;
	ld.global.f32 	%f40, [%rd48];
	add.s64 	%rd49, %rd46, %rd11;
	ld.global.f32 	%f41, [%rd49];
	add.f32 	%f42, %f40, %f41;
	add.s64 	%rd50, %rd47, %rd11;
	st.global.f32 	[%rd50], %f42;
	add.s64 	%rd51, %rd48, %rd11;
	ld.global.f32 	%f43, [%rd51];
	add.s64 	%rd52, %rd49, %rd11;
	ld.global.f32 	%f44, [%rd52];
	add.f32 	%f45, %f43, %f44;
	add.s64 	%rd53, %rd50, %rd11;
	st.global.f32 	[%rd53], %f45;
	add.s64 	%rd54, %rd51, %rd11;
	ld.global.f32 	%f46, [%rd54];
	add.s64 	%rd55, %rd52, %rd11;
	ld.global.f32 	%f47, [%rd55];
	add.f32 	%f48, %f46, %f47;
	add.s64 	%rd56, %rd53, %rd11;
	st.global.f32 	[%rd56], %f48;
	add.s32 	%r32, %r32, 16;
	add.s32 	%r31, %r31, %r5;
	setp.ne.s32 	%p5, %r32, 0;
	@%p5 bra 	$L__BB2_3;
$L__BB2_4:
	setp.eq.s32 	%p6, %r2, 0;
	@%p6 bra 	$L__BB2_13;
	and.b32  	%r11, %r23, 7;
	setp.lt.u32 	%p7, %r2, 8;
	@%p7 bra 	$L__BB2_7;
	mad.lo.s32 	%r29, %r34, %r24, %r1;
	mul.wide.s32 	%rd57, %r29, 4;
	add.s64 	%rd58, %rd3, %rd57;
	ld.global.f32 	%f49, [%rd58];
	add.s64 	%rd59, %rd2, %rd57;
	ld.global.f32 	%f50, [%rd59];
	add.f32 	%f51, %f49, %f50;
	add.s64 	%rd60, %rd1, %rd57;
	st.global.f32 	[%rd60], %f51;
	mul.wide.s32 	%rd61, %r24, 4;
	add.s64 	%rd62, %rd58, %rd61;
	ld.global.f32 	%f52, [%rd62];
	add.s64 	%rd63, %rd59, %rd61;
	ld.global.f32 	%f53, [%rd63];
	add.f32 	%f54, %f52, %f53;
	add.s64 	%rd64, %rd60, %rd61;
	st.global.f32 	[%rd64], %f54;
	add.s64 	%rd65, %rd62, %rd61;
	ld.global.f32 	%f55, [%rd65];
	add.s64 	%rd66, %rd63, %rd61;
	ld.global.f32 	%f56, [%rd66];
	add.f32 	%f57, %f55, %f56;
	add.s64 	%rd67, %rd64, %rd61;
	st.global.f32 	[%rd67], %f57;
	add.s64 	%rd68, %rd65, %rd61;
	ld.global.f32 	%f58, [%rd68];
	add.s64 	%rd69, %rd66, %rd61;
	ld.global.f32 	%f59, [%rd69];
	add.f32 	%f60, %f58, %f59;
	add.s64 	%rd70, %rd67, %rd61;
	st.global.f32 	[%rd70], %f60;
	add.s64 	%rd71, %rd68, %rd61;
	ld.global.f32 	%f61, [%rd71];
	add.s64 	%rd72, %rd69, %rd61;
	ld.global.f32 	%f62, [%rd72];
	add.f32 	%f63, %f61, %f62;
	add.s64 	%rd73, %rd70, %rd61;
	st.global.f32 	[%rd73], %f63;
	add.s64 	%rd74, %rd71, %rd61;
	ld.global.f32 	%f64, [%rd74];
	add.s64 	%rd75, %rd72, %rd61;
	ld.global.f32 	%f65, [%rd75];
	add.f32 	%f66, %f64, %f65;
	add.s64 	%rd76, %rd73, %rd61;
	st.global.f32 	[%rd76], %f66;
	add.s64 	%rd77, %rd74, %rd61;
	ld.global.f32 	%f67, [%rd77];
	add.s64 	%rd78, %rd75, %rd61;
	ld.global.f32 	%f68, [%rd78];
	add.f32 	%f69, %f67, %f68;
	add.s64 	%rd79, %rd76, %rd61;
	st.global.f32 	[%rd79], %f69;
	add.s64 	%rd80, %rd77, %rd61;
	ld.global.f32 	%f70, [%rd80];
	add.s64 	%rd81, %rd78, %rd61;
	ld.global.f32 	%f71, [%rd81];
	add.f32 	%f72, %f70, %f71;
	add.s64 	%rd82, %rd79, %rd61;
	st.global.f32 	[%rd82], %f72;
	add.s32 	%r34, %r34, 8;
$L__BB2_7:
	setp.eq.s32 	%p8, %r11, 0;
	@%p8 bra 	$L__BB2_13;
	and.b32  	%r14, %r23, 3;
	setp.lt.u32 	%p9, %r11, 4;
	@%p9 bra 	$L__BB2_10;
	mad.lo.s32 	%r30, %r34, %r24, %r1;
	mul.wide.s32 	%rd83, %r30, 4;
	add.s64 	%rd84, %rd3, %rd83;
	ld.global.f32 	%f73, [%rd84];
	add.s64 	%rd85, %rd2, %rd83;
	ld.global.f32 	%f74, [%rd85];
	add.f32 	%f75, %f73, %f74;
	add.s64 	%rd86, %rd1, %rd83;
	st.global.f32 	[%rd86], %f75;
	mul.wide.s32 	%rd87, %r24, 4;
	add.s64 	%rd88, %rd84, %rd87;
	ld.global.f32 	%f76, [%rd88];
	add.s64 	%rd89, %rd85, %rd87;
	ld.global.f32 	%f77, [%rd89];
	add.f32 	%f78, %f76, %f77;
	add.s64 	%rd90, %rd86, %rd87;
	st.global.f32 	[%rd90], %f78;
	add.s64 	%rd91, %rd88, %rd87;
	ld.global.f32 	%f79, [%rd91];
	add.s64 	%rd92, %rd89, %rd87;
	ld.global.f32 	%f80, [%rd92];
	add.f32 	%f81, %f79, %f80;
	add.s64 	%rd93, %rd90, %rd87;
	st.global.f32 	[%rd93], %f81;
	add.s64 	%rd94, %rd91, %rd87;
	ld.global.f32 	%f82, [%rd94];
	add.s64 	%rd95, %rd92, %rd87;
	ld.global.f32 	%f83, [%rd95];
	add.f32 	%f84, %f82, %f83;
	add.s64 	%rd96, %rd93, %rd87;
	st.global.f32 	[%rd96], %f84;
	add.s32 	%r34, %r34, 4;
$L__BB2_10:
	setp.eq.s32 	%p10, %r14, 0;
	@%p10 bra 	$L__BB2_13;
	mad.lo.s32 	%r37, %r34, %r24, %r1;
	neg.s32 	%r36, %r14;
$L__BB2_12:
	.pragma "nounroll";
	mul.wide.s32 	%rd97, %r37, 4;
	add.s64 	%rd98, %rd3, %rd97;
	ld.global.f32 	%f85, [%rd98];
	add.s64 	%rd99, %rd2, %rd97;
	ld.global.f32 	%f86, [%rd99];
	add.f32 	%f87, %f85, %f86;
	add.s64 	%rd100, %rd1, %rd97;
	st.global.f32 	[%rd100], %f87;
	add.s32 	%r37, %r37, %r24;
	add.s32 	%r36, %r36, 1;
	setp.ne.s32 	%p11, %r36, 0;
	@%p11 bra 	$L__BB2_12;
$L__BB2_13:
	ret;

}


// ===== COMPILED SASS (sm_100) =====

	.target	sm_100

	.elftype	@"ET_EXEC"


//--------------------- .note.nv.tkinfo           --------------------------
	.section	.note.nv.tkinfo,"",@"SHT_NOTE"
	.sectionflags	@"SHF_NOTE_NV_TKINFO"
	.tkinfo
        /*0018*/ 	.word	0x00000002
        /*0030*/ 	.string	""
        /*0030*/ 	.string	"ptxas"
        /*0030*/ 	.string	"Cuda compilation tools, release 13.0, V13.0.88"
        /*0030*/ 	.string	"Build cuda_13.0.r13.0/compiler.36424714_0"
        /*0030*/ 	.string	"-arch sm_100 -m 64 "



//--------------------- .note.nv.cuinfo           --------------------------
	.section	.note.nv.cuinfo,"",@"SHT_NOTE"
	.sectionflags	@"SHF_NOTE_NV_CUINFO"
        /*0018*/ 	.short	0x0002
        /*001a*/ 	.short	0x0064
        /*001c*/ 	.short	0x0082
	.zero		2


//--------------------- .nv.info                  --------------------------
	.section	.nv.info,"",@"SHT_CUDA_INFO"
	.align	4


	//----- nvinfo : EIATTR_REGCOUNT
	.align		4
        /*0000*/ 	.byte	0x04, 0x2f
        /*0002*/ 	.short	(.L_1 - .L_0)
	.align		4
.L_0:
        /*0004*/ 	.word	index@(_Z11matrixSum_BPfS_S_ii)
        /*0008*/ 	.word	0x0000000c


	//----- nvinfo : EIATTR_FRAME_SIZE
	.align		4
.L_1:
        /*000c*/ 	.byte	0x04, 0x11
        /*000e*/ 	.short	(.L_3 - .L_2)
	.align		4
.L_2:
        /*0010*/ 	.word	index@(_Z11matrixSum_BPfS_S_ii)
        /*0014*/ 	.word	0x00000000


	//----- nvinfo : EIATTR_REGCOUNT
	.align		4
.L_3:
        /*0018*/ 	.byte	0x04, 0x2f
        /*001a*/ 	.short	(.L_5 - .L_4)
	.align		4
.L_4:
        /*001c*/ 	.word	index@(_Z11matrixSum_CPfS_S_ii)
        /*0020*/ 	.word	0x00000016


	//----- nvinfo : EIATTR_FRAME_SIZE
	.align		4
.L_5:
        /*0024*/ 	.byte	0x04, 0x11
        /*0026*/ 	.short	(.L_7 - .L_6)
	.align		4
.L_6:
        /*0028*/ 	.word	index@(_Z11matrixSum_CPfS_S_ii)
        /*002c*/ 	.word	0x00000000


	//----- nvinfo : EIATTR_REGCOUNT
	.align		4
.L_7:
        /*0030*/ 	.byte	0x04, 0x2f
        /*0032*/ 	.short	(.L_9 - .L_8)
	.align		4
.L_8:
        /*0034*/ 	.word	index@(_Z11matrixSum_DPfS_S_ii)
        /*0038*/ 	.word	0x0000001e


	//----- nvinfo : EIATTR_FRAME_SIZE
	.align		4
.L_9:
        /*003c*/ 	.byte	0x04, 0x11
        /*003e*/ 	.short	(.L_11 - .L_10)
	.align		4
.L_10:
        /*0040*/ 	.word	index@(_Z11matrixSum_DPfS_S_ii)
        /*0044*/ 	.word	0x00000000


	//----- nvinfo : EIATTR_MIN_STACK_SIZE
	.align		4
.L_11:
        /*0048*/ 	.byte	0x04, 0x12
        /*004a*/ 	.short	(.L_13 - .L_12)
	.align		4
.L_12:
        /*004c*/ 	.word	index@(_Z11matrixSum_DPfS_S_ii)
        /*0050*/ 	.word	0x00000000


	//----- nvinfo : EIATTR_MIN_STACK_SIZE
	.align		4
.L_13:
        /*0054*/ 	.byte	0x04, 0x12
        /*0056*/ 	.short	(.L_15 - .L_14)
	.align		4
.L_14:
        /*0058*/ 	.word	index@(_Z11matrixSum_CPfS_S_ii)
        /*005c*/ 	.word	0x00000000


	//----- nvinfo : EIATTR_MIN_STACK_SIZE
	.align		4
.L_15:
        /*0060*/ 	.byte	0x04, 0x12
        /*0062*/ 	.short	(.L_17 - .L_16)
	.align		4
.L_16:
        /*0064*/ 	.word	index@(_Z11matrixSum_BPfS_S_ii)
        /*0068*/ 	.word	0x00000000
.L_17:


//--------------------- .nv.compat                --------------------------
	.section	.nv.compat,"",@"SHT_CUDA_COMPAT_INFO"
	.align	4
        /*0000*/ 	.byte	0x02, 0x09, 0x00, 0x00, 0x02, 0x02, 0x01, 0x00, 0x02, 0x05, 0x05, 0x00, 0x03, 0x07, 0x01, 0x01
        /*0010*/ 	.byte	0x02, 0x03, 0x00, 0x00, 0x02, 0x06, 0x01, 0x00, 0x04, 0x0b, 0x08, 0x00, 0x09, 0x00, 0x00, 0x00
        /*0020*/ 	.byte	0x00, 0x00, 0x00, 0x00


//--------------------- .nv.info._Z11matrixSum_DPfS_S_ii --------------------------
	.section	.nv.info._Z11matrixSum_DPfS_S_ii,"",@"SHT_CUDA_INFO"
	.sectionflags	@""
	.align	4


	//----- nvinfo : EIATTR_CUDA_API_VERSION
	.align		4
        /*0000*/ 	.byte	0x04, 0x37
        /*0002*/ 	.short	(.L_19 - .L_18)
.L_18:
        /*0004*/ 	.word	0x00000082


	//----- nvinfo : EIATTR_KPARAM_INFO
	.align		4
.L_19:
        /*0008*/ 	.byte	0x04, 0x17
        /*000a*/ 	.short	(.L_21 - .L_20)
.L_20:
        /*000c*/ 	.word	0x00000000
        /*0010*/ 	.short	0x0004
        /*0012*/ 	.short	0x001c
        /*0014*/ 	.byte	0x00, 0xf0, 0x11, 0x00


	//----- nvinfo : EIATTR_KPARAM_INFO
	.align		4
.L_21:
        /*0018*/ 	.byte	0x04, 0x17
        /*001a*/ 	.short	(.L_23 - .L_22)
.L_22:
        /*001c*/ 	.word	0x00000000
        /*0020*/ 	.short	0x0003
        /*0022*/ 	.short	0x0018
        /*0024*/ 	.byte	0x00, 0xf0, 0x11, 0x00


	//----- nvinfo : EIATTR_KPARAM_INFO
	.align		4
.L_23:
        /*0028*/ 	.byte	0x04, 0x17
        /*002a*/ 	.short	(.L_25 - .L_24)
.L_24:
        /*002c*/ 	.word	0x00000000
        /*0030*/ 	.short	0x0002
        /*0032*/ 	.short	0x0010
        /*0034*/ 	.byte	0x00, 0xf5, 0x21, 0x00


	//----- nvinfo : EIATTR_KPARAM_INFO
	.align		4
.L_25:
        /*0038*/ 	.byte	0x04, 0x17
        /*003a*/ 	.short	(.L_27 - .L_26)
.L_26:
        /*003c*/ 	.word	0x00000000
        /*0040*/ 	.short	0x0001
        /*0042*/ 	.short	0x0008
        /*0044*/ 	.byte	0x00, 0xf5, 0x21, 0x00


	//----- nvinfo : EIATTR_KPARAM_INFO
	.align		4
.L_27:
        /*0048*/ 	.byte	0x04, 0x17
        /*004a*/ 	.short	(.L_29 - .L_28)
.L_28:
        /*004c*/ 	.word	0x00000000
        /*0050*/ 	.short	0x0000
        /*0052*/ 	.short	0x0000
        /*0054*/ 	.byte	0x00, 0xf5, 0x21, 0x00


	//----- nvinfo : EIATTR_SPARSE_MMA_MASK
	.align		4
.L_29:
        /*0058*/ 	.byte	0x03, 0x50
        /*005a*/ 	.short	0x0000


	//----- nvinfo : EIATTR_MAXREG_COUNT
	.align		4
        /*005c*/ 	.byte	0x03, 0x1b
        /*005e*/ 	.short	0x00ff


	//----- nvinfo : EIATTR_MERCURY_ISA_VERSION
	.align		4
        /*0060*/ 	.byte	0x03, 0x5f
        /*0062*/ 	.short	0x0101


	//----- nvinfo : EIATTR_VRC_CTA_INIT_COUNT
	.align		4
        /*0064*/ 	.byte	0x02, 0x4a
	.zero		1
	.zero		1


	//----- nvinfo : EIATTR_EXIT_INSTR_OFFSETS
	.align		4
        /*0068*/ 	.byte	0x04, 0x1c
        /*006a*/ 	.short	(.L_31 - .L_30)


	//   ....[0]....
.L_30:
        /*006c*/ 	.word	0x00000080


	//   ....[1]....
        /*0070*/ 	.word	0x00000890


	//   ....[2]....
        /*0074*/ 	.word	0x00000cb0


	//   ....[3]....
        /*0078*/ 	.word	0x00000f10


	//   ....[4]....
        /*007c*/ 	.word	0x00001020


	//----- nvinfo : EIATTR_CBANK_PARAM_SIZE
	.align		4
.L_31:
        /*0080*/ 	.byte	0x03, 0x19
        /*0082*/ 	.short	0x0020


	//----- nvinfo : EIATTR_PARAM_CBANK
	.align		4
        /*0084*/ 	.byte	0x04, 0x0a
        /*0086*/ 	.short	(.L_33 - .L_32)
	.align		4
.L_32:
        /*0088*/ 	.word	index@(.nv.constant0._Z11matrixSum_DPfS_S_ii)
        /*008c*/ 	.short	0x0380
        /*008e*/ 	.short	0x0020


	//----- nvinfo : EIATTR_SW_WAR
	.align		4
.L_33:
        /*0090*/ 	.byte	0x04, 0x36
        /*0092*/ 	.short	(.L_35 - .L_34)
.L_34:
        /*0094*/ 	.word	0x00000008
.L_35:


//--------------------- .nv.info._Z11matrixSum_CPfS_S_ii --------------------------
	.section	.nv.info._Z11matrixSum_CPfS_S_ii,"",@"SHT_CUDA_INFO"
	.sectionflags	@""
	.align	4


	//----- nvinfo : EIATTR_CUDA_API_VERSION
	.align		4
        /*0000*/ 	.byte	0x04, 0x37
        /*0002*/ 	.short	(.L_37 - .L_36)
.L_36:
        /*0004*/ 	.word	0x00000082


	//----- nvinfo : EIATTR_KPARAM_INFO
	.align		4
.L_37:
        /*0008*/ 	.byte	0x04, 0x17
        /*000a*/ 	.short	(.L_39 - .L_38)
.L_38:
        /*000c*/ 	.word	0x00000000
        /*0010*/ 	.short	0x0004
        /*0012*/ 	.short	0x001c
        /*0014*/ 	.byte	0x00, 0xf0, 0x11, 0x00


	//----- nvinfo : EIATTR_KPARAM_INFO
	.align		4
.L_39:
        /*0018*/ 	.byte	0x04, 0x17
        /*001a*/ 	.short	(.L_41 - .L_40)
.L_40:
        /*001c*/ 	.word	0x00000000
        /*0020*/ 	.short	0x0003
        /*0022*/ 	.short	0x0018
        /*0024*/ 	.byte	0x00, 0xf0, 0x11, 0x00


	//----- nvinfo : EIATTR_KPARAM_INFO
	.align		4
.L_41:
        /*0028*/ 	.byte	0x04, 0x17
        /*002a*/ 	.short	(.L_43 - .L_42)
.L_42:
        /*002c*/ 	.word	0x00000000
        /*0030*/ 	.short	0x0002
        /*0032*/ 	.short	0x0010
        /*0034*/ 	.byte	0x00, 0xf5, 0x21, 0x00


	//----- nvinfo : EIATTR_KPARAM_INFO
	.align		4
.L_43:
        /*0038*/ 	.byte	0x04, 0x17
        /*003a*/ 	.short	(.L_45 - .L_44)
.L_44:
        /*003c*/ 	.word	0x00000000
        /*0040*/ 	.short	0x0001
        /*0042*/ 	.short	0x0008
        /*0044*/ 	.byte	0x00, 0xf5, 0x21, 0x00


	//----- nvinfo : EIATTR_KPARAM_INFO
	.align		4
.L_45:
        /*0048*/ 	.byte	0x04, 0x17
        /*004a*/ 	.short	(.L_47 - .L_46)
.L_46:
        /*004c*/ 	.word	0x00000000
        /*0050*/ 	.short	0x0000
        /*0052*/ 	.short	0x0000
        /*0054*/ 	.byte	0x00, 0xf5, 0x21, 0x00


	//----- nvinfo : EIATTR_SPARSE_MMA_MASK
	.align		4
.L_47:
        /*0058*/ 	.byte	0x03, 0x50
        /*005a*/ 	.short	0x0000


	//----- nvinfo : EIATTR_MAXREG_COUNT
	.align		4
        /*005c*/ 	.byte	0x03, 0x1b
        /*005e*/ 	.short	0x00ff


	//----- nvinfo : EIATTR_MERCURY_ISA_VERSION
	.align		4
        /*0060*/ 	.byte	0x03, 0x5f
        /*0062*/ 	.short	0x0101


	//----- nvinfo : EIATTR_VRC_CTA_INIT_COUNT
	.align		4
        /*0064*/ 	.byte	0x02, 0x4a
	.zero		1
	.zero		1


	//----- nvinfo : EIATTR_EXIT_INSTR_OFFSETS
	.align		4
        /*0068*/ 	.byte	0x04, 0x1c
        /*006a*/ 	.short	(.L_49 - .L_48)


	//   ....[0]....
.L_48:
        /*006c*/ 	.word	0x00000080


	//   ....[1]....
        /*0070*/ 	.word	0x00000680


	//   ....[2]....
        /*0074*/ 	.word	0x00000950


	//   ....[3]....
        /*0078*/ 	.word	0x00000b20


	//   ....[4]....
        /*007c*/ 	.word	0x00000c30


	//----- nvinfo : EIATTR_CBANK_PARAM_SIZE
	.align		4
.L_49:
        /*0080*/ 	.byte	0x03, 0x19
        /*0082*/ 	.short	0x0020


	//----- nvinfo : EIATTR_PARAM_CBANK
	.align		4
        /*0084*/ 	.byte	0x04, 0x0a
        /*0086*/ 	.short	(.L_51 - .L_50)
	.align		4
.L_50:
        /*0088*/ 	.word	index@(.nv.constant0._Z11matrixSum_CPfS_S_ii)
        /*008c*/ 	.short	0x0380
        /*008e*/ 	.short	0x0020


	//----- nvinfo : EIATTR_SW_WAR
	.align		4
.L_51:
        /*0090*/ 	.byte	0x04, 0x36
        /*0092*/ 	.short	(.L_53 - .L_52)
.L_52:
        /*0094*/ 	.word	0x00000008
.L_53:


//--------------------- .nv.info._Z11matrixSum_BPfS_S_ii --------------------------
	.section	.nv.info._Z11matrixSum_BPfS_S_ii,"",@"SHT_CUDA_INFO"
	.sectionflags	@""
	.align	4


	//----- nvinfo : EIATTR_CUDA_API_VERSION
	.align		4
        /*0000*/ 	.byte	0x04, 0x37
        /*0002*/ 	.short	(.L_55 - .L_54)
.L_54:
        /*0004*/ 	.word	0x00000082


	//----- nvinfo : EIATTR_KPARAM_INFO
	.align		4
.L_55:
        /*0008*/ 	.byte	0x04, 0x17
        /*000a*/ 	.short	(.L_57 - .L_56)
.L_56:
        /*000c*/ 	.word	0x00000000
        /*0010*/ 	.short	0x0004
        /*0012*/ 	.short	0x001c
        /*0014*/ 	.byte	0x00, 0xf0, 0x11, 0x00


	//----- nvinfo : EIATTR_KPARAM_INFO
	.align		4
.L_57:
        /*0018*/ 	.byte	0x04, 0x17
        /*001a*/ 	.short	(.L_59 - .L_58)
.L_58:
        /*001c*/ 	.word	0x00000000
        /*0020*/ 	.short	0x0003
        /*0022*/ 	.short	0x0018
        /*0024*/ 	.byte	0x00, 0xf0, 0x11, 0x00


	//----- nvinfo : EIATTR_KPARAM_INFO
	.align		4
.L_59:
        /*0028*/ 	.byte	0x04, 0x17
        /*002a*/ 	.short	(.L_61 - .L_60)
.L_60:
        /*002c*/ 	.word	0x00000000
        /*0030*/ 	.short	0x0002
        /*0032*/ 	.short	0x0010
        /*0034*/ 	.byte	0x00, 0xf5, 0x21, 0x00


	//----- nvinfo : EIATTR_KPARAM_INFO
	.align		4
.L_61:
        /*0038*/ 	.byte	0x04, 0x17
        /*003a*/ 	.short	(.L_63 - .L_62)
.L_62:
        /*003c*/ 	.word	0x00000000
        /*0040*/ 	.short	0x0001
        /*0042*/ 	.short	0x0008
        /*0044*/ 	.byte	0x00, 0xf5, 0x21, 0x00


	//----- nvinfo : EIATTR_KPARAM_INFO
	.align		4
.L_63:
        /*0048*/ 	.byte	0x04, 0x17
        /*004a*/ 	.short	(.L_65 - .L_64)
.L_64:
        /*004c*/ 	.word	0x00000000
        /*0050*/ 	.short	0x0000
        /*0052*/ 	.short	0x0000
        /*0054*/ 	.byte	0x00, 0xf5, 0x21, 0x00


	//----- nvinfo : EIATTR_SPARSE_MMA_MASK
	.align		4
.L_65:
        /*0058*/ 	.byte	0x03, 0x50
        /*005a*/ 	.short	0x0000


	//----- nvinfo : EIATTR_MAXREG_COUNT
	.align		4
        /*005c*/ 	.byte	0x03, 0x1b
        /*005e*/ 	.short	0x00ff


	//----- nvinfo : EIATTR_MERCURY_ISA_VERSION
	.align		4
        /*0060*/ 	.byte	0x03, 0x5f
        /*0062*/ 	.short	0x0101


	//----- nvinfo : EIATTR_VRC_CTA_INIT_COUNT
	.align		4
        /*0064*/ 	.byte	0x02, 0x4a
	.zero		1
	.zero		1


	//----- nvinfo : EIATTR_EXIT_INSTR_OFFSETS
	.align		4
        /*0068*/ 	.byte	0x04, 0x1c
        /*006a*/ 	.short	(.L_67 - .L_66)


	//   ....[0]....
.L_66:
        /*006c*/ 	.word	0x000000c0


	//   ....[1]....
        /*0070*/ 	.word	0x00000190


	//----- nvinfo : EIATTR_CBANK_PARAM_SIZE
	.align		4
.L_67:
        /*0074*/ 	.byte	0x03, 0x19
        /*0076*/ 	.short	0x0020


	//----- nvinfo : EIATTR_PARAM_CBANK
	.align		4
        /*0078*/ 	.byte	0x04, 0x0a
        /*007a*/ 	.short	(.L_69 - .L_68)
	.align		4
.L_68:
        /*007c*/ 	.word	index@(.nv.constant0._Z11matrixSum_BPfS_S_ii)
        /*0080*/ 	.short	0x0380
        /*0082*/ 	.short	0x0020


	//----- nvinfo : EIATTR_SW_WAR
	.align		4
.L_69:
        /*0084*/ 	.byte	0x04, 0x36
        /*0086*/ 	.short	(.L_71 - .L_70)
.L_70:
        /*0088*/ 	.word	0x00000008
.L_71:


//--------------------- .nv.callgraph             --------------------------
	.section	.nv.callgraph,"",@"SHT_CUDA_CALLGRAPH"
	.align	4
	.sectionentsize	8
	.align		4
        /*0000*/ 	.word	0x00000000
	.align		4
        /*0004*/ 	.word	0xffffffff
	.align		4
        /*0008*/ 	.word	0x00000000
	.align		4
        /*000c*/ 	.word	0xfffffffe
	.align		4
        /*0010*/ 	.word	0x00000000
	.align		4
        /*0014*/ 	.word	0xfffffffd
	.align		4
        /*0018*/ 	.word	0x00000000
	.align		4
        /*001c*/ 	.word	0xfffffffc


//--------------------- .text._Z11matrixSum_DPfS_S_ii --------------------------
	.section	.text._Z11matrixSum_DPfS_S_ii,"ax",@progbits
	.align	128
        .global         _Z11matrixSum_DPfS_S_ii
        .type           _Z11matrixSum_DPfS_S_ii,@function
        .size           _Z11matrixSum_DPfS_S_ii,(.L_x_13 - _Z11matrixSum_DPfS_S_ii)
        .other          _Z11matrixSum_DPfS_S_ii,@"STO_CUDA_ENTRY STV_DEFAULT"
_Z11matrixSum_DPfS_S_ii:
.text._Z11matrixSum_DPfS_S_ii:
[----:B------:R-:W-:Y:S01]  /*0000*/  LDC R1, c[0x0][0x37c] ;  /* 0x0000df00ff017b82 */ /* 0x000fe20000000800 */
[----:B------:R-:W0:Y:S07]  /*0010*/  S2R R0, SR_CTAID.Y ;  /* 0x0000000000007919 */ /* 0x000e2e0000002600 */
[----:B------:R-:W1:Y:S01]  /*0020*/  LDC.64 R2, c[0x0][0x398] ;  /* 0x0000e600ff027b82 */ /* 0x000e620000000a00 */
[----:B------:R-:W0:Y:S01]  /*0030*/  LDCU UR4, c[0x0][0x364] ;  /* 0x00006c80ff0477ac */ /* 0x000e220008000800 */
[----:B------:R-:W0:Y:S01]  /*0040*/  S2R R5, SR_TID.Y ;  /* 0x0000000000057919 */ /* 0x000e220000002200 */
[----:B-1----:R-:W-:Y:S01]  /*0050*/  ISETP.GE.AND P0, PT, R2, 0x1, PT ;  /* 0x000000010200780c */ /* 0x002fe20003f06270 */
[----:B0-----:R-:W-:-:S05]  /*0060*/  IMAD R0, R0, UR4, R5 ;  /* 0x0000000400007c24 */ /* 0x001fca000f8e0205 */
[----:B------:R-:W-:-:S13]  /*0070*/  ISETP.GE.OR P0, PT, R0, R3, !P0 ;  /* 0x000000030000720c */ /* 0x000fda0004706670 */
[----:B------:R-:W-:Y:S05]  /*0080*/  @P0 EXIT ;  /* 0x000000000000094d */ /* 0x000fea0003800000 */
[C---:B------:R-:W-:Y:S01]  /*0090*/  ISETP.GE.U32.AND P1, PT, R2.reuse, 0x10, PT ;  /* 0x000000100200780c */ /* 0x040fe20003f26070 */
[----:B------:R-:W0:Y:S01]  /*00a0*/  LDCU.64 UR4, c[0x0][0x358] ;  /* 0x00006b00ff0477ac */ /* 0x000e220008000a00 */
[----:B------:R-:W-:Y:S01]  /*00b0*/  LOP3.LUT R7, R2, 0xf, RZ, 0xc0, !PT ;  /* 0x0000000f02077812 */ /* 0x000fe200078ec0ff */
[----:B------:R-:W-:-:S03]  /*00c0*/  HFMA2 R4, -RZ, RZ, 0, 0 ;  /* 0x00000000ff047431 */ /* 0x000fc600000001ff */
[----:B------:R-:W-:-:S07]  /*00d0*/  ISETP.NE.AND P0, PT, R7, RZ, PT ;  /* 0x000000ff0700720c */ /* 0x000fce0003f05270 */
[----:B------:R-:W-:Y:S06]  /*00e0*/  @!P1 BRA `(.L_x_0) ;  /* 0x0000000400e89947 */ /* 0x000fec0003800000 */
[----:B------:R-:W-:Y:S02]  /*00f0*/  LOP3.LUT R4, R2, 0x7ffffff0, RZ, 0xc0, !PT ;  /* 0x7ffffff002047812 */ /* 0x000fe400078ec0ff */
[----:B------:R-:W-:Y:S02]  /*0100*/  MOV R6, R0 ;  /* 0x0000000000067202 */ /* 0x000fe40000000f00 */
[----:B------:R-:W-:-:S07]  /*0110*/  IADD3 R5, PT, PT, -R4, RZ, RZ ;  /* 0x000000ff04057210 */ /* 0x000fce0007ffe1ff */
.L_x_1:
[----:B---3--:R-:W1:Y:S08]  /*0120*/  LDC.64 R16, c[0x0][0x380] ;  /* 0x0000e000ff107b82 */ /* 0x008e700000000a00 */
[----:B------:R-:W2:Y:S08]  /*0130*/  LDC.64 R18, c[0x0][0x388] ;  /* 0x0000e200ff127b82 */ /* 0x000eb00000000a00 */
[----:B------:R-:W3:Y:S01]  /*0140*/  LDC.64 R8, c[0x0][0x390] ;  /* 0x0000e400ff087b82 */ /* 0x000ee20000000a00 */
[----:B-1----:R-:W-:-:S05]  /*0150*/  IMAD.WIDE R16, R6, 0x4, R16 ;  /* 0x0000000406107825 */ /* 0x002fca00078e0210 */
[----:B0-----:R-:W4:Y:S01]  /*0160*/  LDG.E R10, desc[UR4][R16.64] ;  /* 0x00000004100a7981 */ /* 0x001f22000c1e1900 */
[----:B--2---:R-:W-:-:S05]  /*0170*/  IMAD.WIDE R18, R6, 0x4, R18 ;  /* 0x0000000406127825 */ /* 0x004fca00078e0212 */
[----:B------:R-:W4:Y:S01]  /*0180*/  LDG.E R11, desc[UR4][R18.64] ;  /* 0x00000004120b7981 */ /* 0x000f22000c1e1900 */
[----:B------:R-:W-:-:S04]  /*0190*/  IMAD.WIDE R12, R3, 0x4, R16 ;  /* 0x00000004030c7825 */ /* 0x000fc800078e0210 */
[----:B---3--:R-:W-:-:S04]  /*01a0*/  IMAD.WIDE R8, R6, 0x4, R8 ;  /* 0x0000000406087825 */ /* 0x008fc800078e0208 */
[----:B----4-:R-:W-:Y:S01]  /*01b0*/  FADD R23, R10, R11 ;  /* 0x0000000b0a177221 */ /* 0x010fe20000000000 */
[----:B------:R-:W-:-:S04]  /*01c0*/  IMAD.WIDE R10, R3, 0x4, R18 ;  /* 0x00000004030a7825 */ /* 0x000fc800078e0212 */
[----:B------:R0:W-:Y:S04]  /*01d0*/  STG.E desc[UR4][R8.64], R23 ;  /* 0x0000001708007986 */ /* 0x0001e8000c101904 */
[----:B------:R-:W2:Y:S04]  /*01e0*/  LDG.E R20, desc[UR4][R12.64] ;  /* 0x000000040c147981 */ /* 0x000ea8000c1e1900 */
[----:B------:R-:W2:Y:S01]  /*01f0*/  LDG.E R21, desc[UR4][R10.64] ;  /* 0x000000040a157981 */ /* 0x000ea2000c1e1900 */
[----:B------:R-:W-:-:S04]  /*0200*/  IMAD.WIDE R14, R3, 0x4, R8 ;  /* 0x00000004030e7825 */ /* 0x000fc800078e0208 */
[----:B------:R-:W-:-:S04]  /*0210*/  IMAD.WIDE R18, R3, 0x4, R12 ;  /* 0x0000000403127825 */ /* 0x000fc800078e020c */
[----:B------:R-:W-:-:S04]  /*0220*/  IMAD.WIDE R16, R3, 0x4, R10 ;  /* 0x0000000403107825 */ /* 0x000fc800078e020a */
[----:B--2---:R-:W-:-:S05]  /*0230*/  FADD R25, R20, R21 ;  /* 0x0000001514197221 */ /* 0x004fca0000000000 */
[----:B------:R1:W-:Y:S04]  /*0240*/  STG.E desc[UR4][R14.64], R25 ;  /* 0x000000190e007986 */ /* 0x0003e8000c101904 */
[----:B------:R-:W2:Y:S04]  /*0250*/  LDG.E R22, desc[UR4][R18.64] ;  /* 0x0000000412167981 */ /* 0x000ea8000c1e1900 */
[----:B------:R-:W2:Y:S01]  /*0260*/  LDG.E R27, desc[UR4][R16.64] ;  /* 0x00000004101b7981 */ /* 0x000ea2000c1e1900 */
[----:B------:R-:W-:-:S04]  /*0270*/  IMAD.WIDE R20, R3, 0x4, R14 ;  /* 0x0000000403147825 */ /* 0x000fc800078e020e */
[----:B------:R-:W-:-:S04]  /*0280*/  IMAD.WIDE R12, R3, 0x4, R18 ;  /* 0x00000004030c7825 */ /* 0x000fc800078e0212 */
[----:B0-----:R-:W-:-:S04]  /*0290*/  IMAD.WIDE R8, R3, 0x4, R16 ;  /* 0x0000000403087825 */ /* 0x001fc800078e0210 */
[----:B--2---:R-:W-:-:S05]  /*02a0*/  FADD R27, R22, R27 ;  /* 0x0000001b161b7221 */ /* 0x004fca0000000000 */
[----:B------:R0:W-:Y:S04]  /*02b0*/  STG.E desc[UR4][R20.64], R27 ;  /* 0x0000001b14007986 */ /* 0x0001e8000c101904 */
[----:B------:R-:W2:Y:S04]  /*02c0*/  LDG.E R22, desc[UR4][R12.64] ;  /* 0x000000040c167981 */ /* 0x000ea8000c1e1900 */
[----:B------:R-:W2:Y:S01]  /*02d0*/  LDG.E R23, desc[UR4][R8.64] ;  /* 0x0000000408177981 */ /* 0x000ea2000c1e1900 */
[----:B------:R-:W-:-:S04]  /*02e0*/  IMAD.WIDE R10, R3, 0x4, R20 ;  /* 0x00000004030a7825 */ /* 0x000fc800078e0214 */
[----:B------:R-:W-:-:S04]  /*02f0*/  IMAD.WIDE R18, R3, 0x4, R12 ;  /* 0x0000000403127825 */ /* 0x000fc800078e020c */
[----:B-1----:R-:W-:-:S04]  /*0300*/  IMAD.WIDE R14, R3, 0x4, R8 ;  /* 0x00000004030e7825 */ /* 0x002fc800078e0208 */
[----:B--2---:R-:W-:-:S05]  /*0310*/  FADD R23, R22, R23 ;  /* 0x0000001716177221 */ /* 0x004fca0000000000 */
        /* <DEDUP_REMOVED lines=8> */
[----:B------:R-:W3:Y:S04]  /*03a0*/  LDG.E R22, desc[UR4][R12.64] ;  /* 0x000000040c167981 */ /* 0x000ee8000c1e1900 */
[----:B0-----:R-:W3:Y:S01]  /*03b0*/  LDG.E R27, desc[UR4][R8.64] ;  /* 0x00000004081b7981 */ /* 0x001ee2000c1e1900 */
[----:B------:R-:W-:-:S04]  /*03c0*/  IMAD.WIDE R20, R3, 0x4, R16 ;  /* 0x0000000403147825 */ /* 0x000fc800078e0210 */
[----:B------:R-:W-:-:S04]  /*03d0*/  IMAD.WIDE R18, R3, 0x4, R12 ;  /* 0x0000000403127825 */ /* 0x000fc800078e020c */
[----:B-1----:R-:W-:-:S04]  /*03e0*/  IMAD.WIDE R10, R3, 0x4, R8 ;  /* 0x00000004030a7825 */ /* 0x002fc800078e0208 */
[----:B---3--:R-:W-:-:S05]  /*03f0*/  FADD R27, R22, R27 ;  /* 0x0000001b161b7221 */ /* 0x008fca0000000000 */
[----:B------:R0:W-:Y:S04]  /*0400*/  STG.E desc[UR4][R20.64], R27 ;  /* 0x0000001b14007986 */ /* 0x0001e8000c101904 */
[----:B------:R-:W3:Y:S04]  /*0410*/  LDG.E R22, desc[UR4][R18.64] ;  /* 0x0000000412167981 */ /* 0x000ee8000c1e1900 */
[----:B------:R-:W3:Y:S01]  /*0420*/  LDG.E R23, desc[UR4][R10.64] ;  /* 0x000000040a177981 */ /* 0x000ee2000c1e1900 */
[----:B------:R-:W-:-:S04]  /*0430*/  IMAD.WIDE R14, R3, 0x4, R20 ;  /* 0x00000004030e7825 */ /* 0x000fc800078e0214 */
[----:B------:R-:W-:-:S04]  /*0440*/  IMAD.WIDE R12, R3, 0x4, R18 ;  /* 0x00000004030c7825 */ /* 0x000fc800078e0212 */
[----:B------:R-:W-:-:S04]  /*0450*/  IMAD.WIDE R8, R3, 0x4, R10 ;  /* 0x0000000403087825 */ /* 0x000fc800078e020a */
[----:B---3--:R-:W-:-:S05]  /*0460*/  FADD R23, R22, R23 ;  /* 0x0000001716177221 */ /* 0x008fca0000000000 */
[----:B------:R1:W-:Y:S04]  /*0470*/  STG.E desc[UR4][R14.64], R23 ;  /* 0x000000170e007986 */ /* 0x0003e8000c101904 */
[----:B------:R-:W3:Y:S04]  /*0480*/  LDG.E R22, desc[UR4][R12.64] ;  /* 0x000000040c167981 */ /* 0x000ee8000c1e1900 */
[----:B--2---:R-:W3:Y:S01]  /*0490*/  LDG.E R25, desc[UR4][R8.64] ;  /* 0x0000000408197981 */ /* 0x004ee2000c1e1900 */
[----:B------:R-:W-:-:S04]  /*04a0*/  IMAD.WIDE R16, R3, 0x4, R14 ;  /* 0x0000000403107825 */ /* 0x000fc800078e020e */
[----:B------:R-:W-:-:S04]  /*04b0*/  IMAD.WIDE R18, R3, 0x4, R12 ;  /* 0x0000000403127825 */ /* 0x000fc800078e020c */
[----:B------:R-:W-:-:S04]  /*04c0*/  IMAD.WIDE R10, R3, 0x4, R8 ;  /* 0x00000004030a7825 */ /* 0x000fc800078e0208 */
[----:B---3--:R-:W-:-:S05]  /*04d0*/  FADD R25, R22, R25 ;  /* 0x0000001916197221 */ /* 0x008fca0000000000 */
[----:B------:R2:W-:Y:S04]  /*04e0*/  STG.E desc[UR4][R16.64], R25 ;  /* 0x0000001910007986 */ /* 0x0005e8000c101904 */
[----:B------:R-:W3:Y:S04]  /*04f0*/  LDG.E R22, desc[UR4][R18.64] ;  /* 0x0000000412167981 */ /* 0x000ee8000c1e1900 */
[----:B0-----:R-:W3:Y:S01]  /*0500*/  LDG.E R27, desc[UR4][R10.64] ;  /* 0x000000040a1b7981 */ /* 0x001ee2000c1e1900 */
[----:B------:R-:W-:-:S04]  /*0510*/  IMAD.WIDE R20, R3, 0x4, R16 ;  /* 0x0000000403147825 */ /* 0x000fc800078e0210 */
[----:B------:R-:W-:-:S04]  /*0520*/  IMAD.WIDE R12, R3, 0x4, R18 ;  /* 0x00000004030c7825 */ /* 0x000fc800078e0212 */
[----:B------:R-:W-:-:S04]  /*0530*/  IMAD.WIDE R8, R3, 0x4, R10 ;  /* 0x0000000403087825 */ /* 0x000fc800078e020a */
[----:B---3--:R-:W-:-:S05]  /*0540*/  FADD R27, R22, R27 ;  /* 0x0000001b161b7221 */ /* 0x008fca0000000000 */
[----:B------:R0:W-:Y:S04]  /*0550*/  STG.E desc[UR4][R20.64], R27 ;  /* 0x0000001b14007986 */ /* 0x0001e8000c101904 */
[----:B------:R-:W3:Y:S04]  /*0560*/  LDG.E R22, desc[UR4][R12.64] ;  /* 0x000000040c167981 */ /* 0x000ee8000c1e1900 */
[----:B-1----:R-:W3:Y:S01]  /*0570*/  LDG.E R23, desc[UR4][R8.64] ;  /* 0x0000000408177981 */ /* 0x002ee2000c1e1900 */
[----:B------:R-:W-:-:S04]  /*0580*/  IMAD.WIDE R14, R3, 0x4, R20 ;  /* 0x00000004030e7825 */ /* 0x000fc800078e0214 */
[----:B--2---:R-:W-:-:S04]  /*0590*/  IMAD.WIDE R16, R3, 0x4, R12 ;  /* 0x0000000403107825 */ /* 0x004fc800078e020c */
[----:B------:R-:W-:-:S04]  /*05a0*/  IMAD.WIDE R10, R3, 0x4, R8 ;  /* 0x00000004030a7825 */ /* 0x000fc800078e0208 */
[----:B---3--:R-:W-:-:S05]  /*05b0*/  FADD R23, R22, R23 ;  /* 0x0000001716177221 */ /* 0x008fca0000000000 */
        /* <DEDUP_REMOVED lines=11> */
[----:B-1----:R-:W-:-:S04]  /*0670*/  IMAD.WIDE R14, R3, 0x4, R12 ;  /* 0x00000004030e7825 */ /* 0x002fc800078e020c */
[----:B------:R-:W-:-:S04]  /*0680*/  IMAD.WIDE R10, R3, 0x4, R8 ;  /* 0x00000004030a7825 */ /* 0x000fc800078e0208 */
        /* <DEDUP_REMOVED lines=23> */
[----:B------:R-:W2:Y:S04]  /*0800*/  LDG.E R12, desc[UR4][R12.64] ;  /* 0x000000040c0c7981 */ /* 0x000ea8000c1e1900 */
[----:B------:R-:W2:Y:S01]  /*0810*/  LDG.E R9, desc[UR4][R8.64] ;  /* 0x0000000408097981 */ /* 0x000ea2000c1e1900 */
[----:B------:R-:W-:-:S04]  /*0820*/  IADD3 R5, PT, PT, R5, 0x10, RZ ;  /* 0x0000001005057810 */ /* 0x000fc80007ffe0ff */
[----:B------:R-:W-:Y:S01]  /*0830*/  ISETP.NE.AND P1, PT, R5, RZ, PT ;  /* 0x000000ff0500720c */ /* 0x000fe20003f25270 */
[C---:B-1----:R-:W-:Y:S01]  /*0840*/  IMAD.WIDE R16, R3.reuse, 0x4, R20 ;  /* 0x0000000403107825 */ /* 0x042fe200078e0214 */
[----:B------:R-:W-:-:S03]  /*0850*/  LEA R6, R3, R6, 0x4 ;  /* 0x0000000603067211 */ /* 0x000fc600078e20ff */
[----:B--2---:R-:W-:-:S05]  /*0860*/  FADD R19, R12, R9 ;  /* 0x000000090c137221 */ /* 0x004fca0000000000 */
[----:B------:R3:W-:Y:S03]  /*0870*/  STG.E desc[UR4][R16.64], R19 ;  /* 0x0000001310007986 */ /* 0x0007e6000c101904 */
[----:B------:R-:W-:Y:S05]  /*0880*/  @P1 BRA `(.L_x_1) ;  /* 0xfffffff800241947 */ /* 0x000fea000383ffff */
.L_x_0:
[----:B0-----:R-:W-:Y:S05]  /*0890*/  @!P0 EXIT ;  /* 0x000000000000894d */ /* 0x001fea0003800000 */
[----:B------:R-:W-:Y:S02]  /*08a0*/  ISETP.GE.U32.AND P0, PT, R7, 0x8, PT ;  /* 0x000000080700780c */ /* 0x000fe40003f06070 */
[----:B------:R-:W-:-:S04]  /*08b0*/  LOP3.LUT R5, R2, 0x7, RZ, 0xc0, !PT ;  /* 0x0000000702057812 */ /* 0x000fc800078ec0ff */
[----:B------:R-:W-:-:S07]  /*08c0*/  ISETP.NE.AND P1, PT, R5, RZ, PT ;  /* 0x000000ff0500720c */ /* 0x000fce0003f25270 */
[----:B------:R-:W-:Y:S06]  /*08d0*/  @!P0 BRA `(.L_x_2) ;  /* 0x0000000000f48947 */ /* 0x000fec0003800000 */
[----:B------:R-:W0:Y:S01]  /*08e0*/  LDC.64 R6, c[0x0][0x380] ;  /* 0x0000e000ff067b82 */ /* 0x000e220000000a00 */
[----:B------:R-:W-:-:S07]  /*08f0*/  IMAD R13, R4, R3, R0 ;  /* 0x00000003040d7224 */ /* 0x000fce00078e0200 */
[----:B------:R-:W1:Y:S08]  /*0900*/  LDC.64 R8, c[0x0][0x388] ;  /* 0x0000e200ff087b82 */ /* 0x000e700000000a00 */
[----:B------:R-:W2:Y:S01]  /*0910*/  LDC.64 R10, c[0x0][0x390] ;  /* 0x0000e400ff0a7b82 */ /* 0x000ea20000000a00 */
[----:B0-----:R-:W-:-:S05]  /*0920*/  IMAD.WIDE R6, R13, 0x4, R6 ;  /* 0x000000040d067825 */ /* 0x001fca00078e0206 */
[----:B------:R-:W3:Y:S01]  /*0930*/  LDG.E R12, desc[UR4][R6.64] ;  /* 0x00000004060c7981 */ /* 0x000ee2000c1e1900 */
[----:B-1----:R-:W-:-:S05]  /*0940*/  IMAD.WIDE R8, R13, 0x4, R8 ;  /* 0x000000040d087825 */ /* 0x002fca00078e0208 */
[----:B------:R-:W3:Y:S01]  /*0950*/  LDG.E R15, desc[UR4][R8.64] ;  /* 0x00000004080f7981 */ /* 0x000ee2000c1e1900 */
[----:B--2---:R-:W-:-:S04]  /*0960*/  IMAD.WIDE R10, R13, 0x4, R10 ;  /* 0x000000040d0a7825 */ /* 0x004fc800078e020a */
[----:B---3--:R-:W-:Y:S01]  /*0970*/  FADD R21, R12, R15 ;  /* 0x0000000f0c157221 */ /* 0x008fe20000000000 */
[----:B------:R-:W-:-:S04]  /*0980*/  IMAD.WIDE R12, R3, 0x4, R6 ;  /* 0x00000004030c7825 */ /* 0x000fc800078e0206 */
[C---:B------:R-:W-:Y:S01]  /*0990*/  IMAD.WIDE R14, R3.reuse, 0x4, R8 ;  /* 0x00000004030e7825 */ /* 0x040fe200078e0208 */
        /* <DEDUP_REMOVED lines=11> */
[----:B0-----:R-:W-:-:S04]  /*0a50*/  IMAD.WIDE R10, R3, 0x4, R6 ;  /* 0x00000004030a7825 */ /* 0x001fc800078e0206 */
[----:B------:R-:W-:-:S04]  /*0a60*/  IMAD.WIDE R12, R3, 0x4, R8 ;  /* 0x00000004030c7825 */ /* 0x000fc800078e0208 */
        /* <DEDUP_REMOVED lines=10> */
[----:B-1----:R-:W3:Y:S01]  /*0b10*/  LDG.E R23, desc[UR4][R8.64] ;  /* 0x0000000408177981 */ /* 0x002ee2000c1e1900 */
        /* <DEDUP_REMOVED lines=19> */
[----:B------:R-:W0:Y:S04]  /*0c50*/  LDG.E R10, desc[UR4][R10.64] ;  /* 0x000000040a0a7981 */ /* 0x000e28000c1e1900 */
[----:B------:R-:W0:Y:S01]  /*0c60*/  LDG.E R13, desc[UR4][R12.64] ;  /* 0x000000040c0d7981 */ /* 0x000e22000c1e1900 */
[----:B-1----:R-:W-:Y:S01]  /*0c70*/  IMAD.WIDE R16, R3, 0x4, R14 ;  /* 0x0000000403107825 */ /* 0x002fe200078e020e */
[----:B------:R-:W-:-:S03]  /*0c80*/  IADD3 R4, PT, PT, R4, 0x8, RZ ;  /* 0x0000000804047810 */ /* 0x000fc60007ffe0ff */
[----:B0-----:R-:W-:-:S05]  /*0c90*/  FADD R19, R10, R13 ;  /* 0x0000000d0a137221 */ /* 0x001fca0000000000 */
[----:B------:R2:W-:Y:S02]  /*0ca0*/  STG.E desc[UR4][R16.64], R19 ;  /* 0x0000001310007986 */ /* 0x0005e4000c101904 */
.L_x_2:
[----:B------:R-:W-:Y:S05]  /*0cb0*/  @!P1 EXIT ;  /* 0x000000000000994d */ /* 0x000fea0003800000 */
[----:B------:R-:W-:Y:S02]  /*0cc0*/  ISETP.GE.U32.AND P0, PT, R5, 0x4, PT ;  /* 0x000000040500780c */ /* 0x000fe40003f06070 */
[----:B------:R-:W-:-:S04]  /*0cd0*/  LOP3.LUT R2, R2, 0x3, RZ, 0xc0, !PT ;  /* 0x0000000302027812 */ /* 0x000fc800078ec0ff */
[----:B------:R-:W-:-:S07]  /*0ce0*/  ISETP.NE.AND P1, PT, R2, RZ, PT ;  /* 0x000000ff0200720c */ /* 0x000fce0003f25270 */
[----:B------:R-:W-:Y:S06]  /*0cf0*/  @!P0 BRA `(.L_x_3) ;  /* 0x0000000000848947 */ /* 0x000fec0003800000 */
[----:B------:R-:W0:Y:S01]  /*0d00*/  LDC.64 R6, c[0x0][0x380] ;  /* 0x0000e000ff067b82 */ /* 0x000e220000000a00 */
[----:B------:R-:W-:-:S07]  /*0d10*/  IMAD R13, R4, R3, R0 ;  /* 0x00000003040d7224 */ /* 0x000fce00078e0200 */
[----:B------:R-:W1:Y:S08]  /*0d20*/  LDC.64 R8, c[0x0][0x388] ;  /* 0x0000e200ff087b82 */ /* 0x000e700000000a00 */
[----:B------:R-:W4:Y:S01]  /*0d30*/  LDC.64 R10, c[0x0][0x390] ;  /* 0x0000e400ff0a7b82 */ /* 0x000f220000000a00 */
[----:B0-----:R-:W-:-:S05]  /*0d40*/  IMAD.WIDE R6, R13, 0x4, R6 ;  /* 0x000000040d067825 */ /* 0x001fca00078e0206 */
[----:B------:R-:W5:Y:S01]  /*0d50*/  LDG.E R5, desc[UR4][R6.64] ;  /* 0x0000000406057981 */ /* 0x000f62000c1e1900 */
[----:B-1----:R-:W-:-:S05]  /*0d60*/  IMAD.WIDE R8, R13, 0x4, R8 ;  /* 0x000000040d087825 */ /* 0x002fca00078e0208 */
[----:B------:R-:W5:Y:S01]  /*0d70*/  LDG.E R12, desc[UR4][R8.64] ;  /* 0x00000004080c7981 */ /* 0x000f62000c1e1900 */
[----:B--2---:R-:W-:-:S04]  /*0d80*/  IMAD.WIDE R14, R3, 0x4, R8 ;  /* 0x00000004030e7825 */ /* 0x004fc800078e0208 */
[----:B----4-:R-:W-:-:S04]  /*0d90*/  IMAD.WIDE R10, R13, 0x4, R10 ;  /* 0x000000040d0a7825 */ /* 0x010fc800078e020a */
[----:B-----5:R-:W-:Y:S01]  /*0da0*/  FADD R5, R5, R12 ;  /* 0x0000000c05057221 */ /* 0x020fe20000000000 */
[----:B------:R-:W-:-:S04]  /*0db0*/  IMAD.WIDE R12, R3, 0x4, R6 ;  /* 0x00000004030c7825 */ /* 0x000fc800078e0206 */
[----:B------:R0:W-:Y:S04]  /*0dc0*/  STG.E desc[UR4][R10.64], R5 ;  /* 0x000000050a007986 */ /* 0x0001e8000c101904 */
[----:B------:R-:W2:Y:S04]  /*0dd0*/  LDG.E R18, desc[UR4][R12.64] ;  /* 0x000000040c127981 */ /* 0x000ea8000c1e1900 */
[----:B---3--:R-:W2:Y:S01]  /*0de0*/  LDG.E R19, desc[UR4][R14.64] ;  /* 0x000000040e137981 */ /* 0x008ea2000c1e1900 */
        /* <DEDUP_REMOVED lines=14> */
[----:B------:R-:W-:Y:S01]  /*0ed0*/  IMAD.WIDE R14, R3, 0x4, R18 ;  /* 0x00000004030e7825 */ /* 0x000fe200078e0212 */
[----:B------:R-:W-:-:S03]  /*0ee0*/  IADD3 R4, PT, PT, R4, 0x4, RZ ;  /* 0x0000000404047810 */ /* 0x000fc60007ffe0ff */
[----:B--2---:R-:W-:-:S05]  /*0ef0*/  FADD R5, R10, R13 ;  /* 0x0000000d0a057221 */ /* 0x004fca0000000000 */
[----:B------:R1:W-:Y:S02]  /*0f00*/  STG.E desc[UR4][R14.64], R5 ;  /* 0x000000050e007986 */ /* 0x0003e4000c101904 */
.L_x_3:
[----:B------:R-:W-:Y:S05]  /*0f10*/  @!P1 EXIT ;  /* 0x000000000000994d */ /* 0x000fea0003800000 */
[----:B------:R-:W0:Y:S01]  /*0f20*/  LDC.64 R6, c[0x0][0x390] ;  /* 0x0000e400ff067b82 */ /* 0x000e220000000a00 */
[----:B-123--:R-:W-:Y:S01]  /*0f30*/  IMAD R17, R4, R3, R0 ;  /* 0x0000000304117224 */ /* 0x00efe200078e0200 */
[----:B------:R-:W-:-:S06]  /*0f40*/  IADD3 R2, PT, PT, -R2, RZ, RZ ;  /* 0x000000ff02027210 */ /* 0x000fcc0007ffe1ff */
[----:B------:R-:W1:Y:S08]  /*0f50*/  LDC.64 R8, c[0x0][0x380] ;  /* 0x0000e000ff087b82 */ /* 0x000e700000000a00 */
[----:B------:R-:W2:Y:S02]  /*0f60*/  LDC.64 R10, c[0x0][0x388] ;  /* 0x0000e200ff0a7b82 */ /* 0x000ea40000000a00 */
.L_x_4:
[----:B-1----:R-:W-:-:S04]  /*0f70*/  IMAD.WIDE R4, R17, 0x4, R8 ;  /* 0x0000000411047825 */ /* 0x002fc800078e0208 */
[C---:B--2---:R-:W-:Y:S02]  /*0f80*/  IMAD.WIDE R12, R17.reuse, 0x4, R10 ;  /* 0x00000004110c7825 */ /* 0x044fe400078e020a */
[----:B------:R-:W2:Y:S04]  /*0f90*/  LDG.E R4, desc[UR4][R4.64] ;  /* 0x0000000404047981 */ /* 0x000ea8000c1e1900 */
[----:B------:R-:W2:Y:S01]  /*0fa0*/  LDG.E R13, desc[UR4][R12.64] ;  /* 0x000000040c0d7981 */ /* 0x000ea2000c1e1900 */
[----:B------:R-:W-:Y:S01]  /*0fb0*/  IADD3 R2, PT, PT, R2, 0x1, RZ ;  /* 0x0000000102027810 */ /* 0x000fe20007ffe0ff */
[C---:B0--3--:R-:W-:Y:S01]  /*0fc0*/  IMAD.WIDE R14, R17.reuse, 0x4, R6 ;  /* 0x00000004110e7825 */ /* 0x049fe200078e0206 */
[----:B------:R-:W-:Y:S02]  /*0fd0*/  IADD3 R17, PT, PT, R17, R3, RZ ;  /* 0x0000000311117210 */ /* 0x000fe40007ffe0ff */
[----:B------:R-:W-:Y:S01]  /*0fe0*/  ISETP.NE.AND P0, PT, R2, RZ, PT ;  /* 0x000000ff0200720c */ /* 0x000fe20003f05270 */
[----:B--2---:R-:W-:-:S05]  /*0ff0*/  FADD R19, R4, R13 ;  /* 0x0000000d04137221 */ /* 0x004fca0000000000 */
[----:B------:R3:W-:Y:S07]  /*1000*/  STG.E desc[UR4][R14.64], R19 ;  /* 0x000000130e007986 */ /* 0x0007ee000c101904 */
[----:B------:R-:W-:Y:S05]  /*1010*/  @P0 BRA `(.L_x_4) ;  /* 0xfffffffc00d40947 */ /* 0x000fea000383ffff */
[----:B------:R-:W-:Y:S05]  /*1020*/  EXIT ;  /* 0x000000000000794d */ /* 0x000fea0003800000 */
.L_x_5:
[----:B------:R-:W-:-:S00]  /*1030*/  BRA `(.L_x_5) ;  /* 0xfffffffc00fc7947 */ /* 0x000fc0000383ffff */
[----:B------:R-:W-:-:S00]  /*1040*/  NOP ;  /* 0x0000000000007918 */ /* 0x000fc00000000000 */
        /* <DEDUP_REMOVED lines=11> */
.L_x_13:


//--------------------- .text._Z11matrixSum_CPfS_S_ii --------------------------
	.section	.text._Z11matrixSum_CPfS_S_ii,"ax",@progbits
	.align	128
        .global         _Z11matrixSum_CPfS_S_ii
        .type           _Z11matrixSum_CPfS_S_ii,@function
        .size           _Z11matrixSum_CPfS_S_ii,(.L_x_14 - _Z11matrixSum_CPfS_S_ii)
        .other          _Z11matrixSum_CPfS_S_ii,@"STO_CUDA_ENTRY STV_DEFAULT"
_Z11matrixSum_CPfS_S_ii:
.text._Z11matrixSum_CPfS_S_ii:
[----:B------:R-:W-:Y:S01]  /*0000*/  LDC R1, c[0x0][0x37c] ;  /* 0x0000df00ff017b82 */ /* 0x000fe20000000800 */
[----:B------:R-:W0:Y:S07]  /*0010*/  S2R R0, SR_CTAID.X ;  /* 0x0000000000007919 */ /* 0x000e2e0000002500 */
[----:B------:R-:W1:Y:S01]  /*0020*/  LDC.64 R4, c[0x0][0x398] ;  /* 0x0000e600ff047b82 */ /* 0x000e620000000a00 */
[----:B------:R-:W0:Y:S01]  /*0030*/  LDCU UR4, c[0x0][0x360] ;  /* 0x00006c00ff0477ac */ /* 0x000e220008000800 */
[----:B------:R-:W0:Y:S01]  /*0040*/  S2R R3, SR_TID.X ;  /* 0x0000000000037919 */ /* 0x000e220000002100 */
[----:B-1----:R-:W-:Y:S01]  /*0050*/  ISETP.GE.AND P0, PT, R5, 0x1, PT ;  /* 0x000000010500780c */ /* 0x002fe20003f06270 */
[----:B0-----:R-:W-:-:S05]  /*0060*/  IMAD R0, R0, UR4, R3 ;  /* 0x0000000400007c24 */ /* 0x001fca000f8e0203 */
[----:B------:R-:W-:-:S13]  /*0070*/  ISETP.GE.OR P0, PT, R0, R4, !P0 ;  /* 0x000000040000720c */ /* 0x000fda0004706670 */
[----:B------:R-:W-:Y:S05]  /*0080*/  @P0 EXIT ;  /* 0x000000000000094d */ /* 0x000fea0003800000 */
[C---:B------:R-:W-:Y:S01]  /*0090*/  ISETP.GE.U32.AND P1, PT, R5.reuse, 0x10, PT ;  /* 0x000000100500780c */ /* 0x040fe20003f26070 */
[----:B------:R-:W0:Y:S01]  /*00a0*/  LDCU.64 UR12, c[0x0][0x358] ;  /* 0x00006b00ff0c77ac */ /* 0x000e220008000a00 */
[----:B------:R-:W-:Y:S01]  /*00b0*/  LOP3.LUT R14, R5, 0xf, RZ, 0xc0, !PT ;  /* 0x0000000f050e7812 */ /* 0x000fe200078ec0ff */
[----:B------:R-:W-:Y:S02]  /*00c0*/  HFMA2 R3, -RZ, RZ, 0, 0 ;  /* 0x00000000ff037431 */ /* 0x000fe400000001ff */
[----:B------:R-:W-:Y:S01]  /*00d0*/  IMAD R0, R0, R5, RZ ;  /* 0x0000000500007224 */ /* 0x000fe200078e02ff */
[----:B------:R-:W-:-:S07]  /*00e0*/  ISETP.NE.AND P0, PT, R14, RZ, PT ;  /* 0x000000ff0e00720c */ /* 0x000fce0003f05270 */
[----:B------:R-:W-:Y:S06]  /*00f0*/  @!P1 BRA `(.L_x_6) ;  /* 0x0000000400609947 */ /* 0x000fec0003800000 */
[----:B------:R-:W1:Y:S01]  /*0100*/  LDCU.128 UR4, c[0x0][0x380] ;  /* 0x00007000ff0477ac */ /* 0x000e620008000c00 */
[----:B------:R-:W-:Y:S02]  /*0110*/  LOP3.LUT R3, R5, 0x7ffffff0, RZ, 0xc0, !PT ;  /* 0x7ffffff005037812 */ /* 0x000fe400078ec0ff */
[----:B------:R-:W-:Y:S01]  /*0120*/  MOV R2, R0 ;  /* 0x0000000000027202 */ /* 0x000fe20000000f00 */
[----:B------:R-:W2:Y:S01]  /*0130*/  LDCU.64 UR10, c[0x0][0x390] ;  /* 0x00007200ff0a77ac */ /* 0x000ea20008000a00 */
[----:B------:R-:W-:Y:S01]  /*0140*/  IADD3 R4, PT, PT, -R3, RZ, RZ ;  /* 0x000000ff03047210 */ /* 0x000fe20007ffe1ff */
[----:B-1----:R-:W-:Y:S02]  /*0150*/  UIADD3 UR8, UP0, UPT, UR4, 0x20, URZ ;  /* 0x0000002004087890 */ /* 0x002fe4000ff1e0ff */
[----:B------:R-:W-:Y:S02]  /*0160*/  UIADD3 UR6, UP1, UPT, UR6, 0x20, URZ ;  /* 0x0000002006067890 */ /* 0x000fe4000ff3e0ff */
[----:B--2---:R-:W-:-:S02]  /*0170*/  UIADD3 UR4, UP2, UPT, UR10, 0x20, URZ ;  /* 0x000000200a047890 */ /* 0x004fc4000ff5e0ff */
[----:B------:R-:W-:Y:S02]  /*0180*/  UIADD3.X UR9, UPT, UPT, URZ, UR5, URZ, UP0, !UPT ;  /* 0x00000005ff097290 */ /* 0x000fe400087fe4ff */
[----:B------:R-:W-:Y:S02]  /*0190*/  UIADD3.X UR7, UPT, UPT, URZ, UR7, URZ, UP1, !UPT ;  /* 0x00000007ff077290 */ /* 0x000fe40008ffe4ff */
[----:B------:R-:W-:-:S12]  /*01a0*/  UIADD3.X UR5, UPT, UPT, URZ, UR11, URZ, UP2, !UPT ;  /* 0x0000000bff057290 */ /* 0x000fd800097fe4ff */
.L_x_7:
[----:B------:R-:W-:Y:S02]  /*01b0*/  MOV R6, UR8 ;  /* 0x0000000800067c02 */ /* 0x000fe40008000f00 */
[----:B------:R-:W-:Y:S02]  /*01c0*/  MOV R7, UR9 ;  /* 0x0000000900077c02 */ /* 0x000fe40008000f00 */
[----:B------:R-:W-:Y:S02]  /*01d0*/  MOV R8, UR6 ;  /* 0x0000000600087c02 */ /* 0x000fe40008000f00 */
[----:B------:R-:W-:Y:S01]  /*01e0*/  MOV R9, UR7 ;  /* 0x0000000700097c02 */ /* 0x000fe20008000f00 */
[----:B------:R-:W-:-:S04]  /*01f0*/  IMAD.WIDE R6, R2, 0x4, R6 ;  /* 0x0000000402067825 */ /* 0x000fc800078e0206 */
[----:B------:R-:W-:Y:S01]  /*0200*/  IMAD.WIDE R8, R2, 0x4, R8 ;  /* 0x0000000402087825 */ /* 0x000fe200078e0208 */
[----:B0-----:R-:W2:Y:S04]  /*0210*/  LDG.E R12, desc[UR12][R6.64+-0x20] ;  /* 0xffffe00c060c7981 */ /* 0x001ea8000c1e1900 */
[----:B----4-:R-:W2:Y:S01]  /*0220*/  LDG.E R13, desc[UR12][R8.64+-0x20] ;  /* 0xffffe00c080d7981 */ /* 0x010ea2000c1e1900 */
[----:B------:R-:W-:Y:S02]  /*0230*/  MOV R10, UR4 ;  /* 0x00000004000a7c02 */ /* 0x000fe40008000f00 */
[----:B------:R-:W-:-:S03]  /*0240*/  MOV R11, UR5 ;  /* 0x00000005000b7c02 */ /* 0x000fc60008000f00 */
[----:B------:R-:W-:-:S04]  /*0250*/  IMAD.WIDE R10, R2, 0x4, R10 ;  /* 0x00000004020a7825 */ /* 0x000fc800078e020a */
[----:B--2---:R-:W-:-:S05]  /*0260*/  FADD R13, R12, R13 ;  /* 0x0000000d0c0d7221 */ /* 0x004fca0000000000 */
[----:B------:R0:W-:Y:S04]  /*0270*/  STG.E desc[UR12][R10.64+-0x20], R13 ;  /* 0xffffe00d0a007986 */ /* 0x0001e8000c10190c */
[----:B------:R-:W2:Y:S04]  /*0280*/  LDG.E R12, desc[UR12][R6.64+-0x1c] ;  /* 0xffffe40c060c7981 */ /* 0x000ea8000c1e1900 */
[----:B------:R-:W2:Y:S02]  /*0290*/  LDG.E R15, desc[UR12][R8.64+-0x1c] ;  /* 0xffffe40c080f7981 */ /* 0x000ea4000c1e1900 */
[----:B--2---:R-:W-:-:S05]  /*02a0*/  FADD R15, R12, R15 ;  /* 0x0000000f0c0f7221 */ /* 0x004fca0000000000 */
[----:B------:R1:W-:Y:S04]  /*02b0*/  STG.E desc[UR12][R10.64+-0x1c], R15 ;  /* 0xffffe40f0a007986 */ /* 0x0003e8000c10190c */
[----:B------:R-:W2:Y:S04]  /*02c0*/  LDG.E R12, desc[UR12][R6.64+-0x18] ;  /* 0xffffe80c060c7981 */ /* 0x000ea8000c1e1900 */
[----:B------:R-:W2:Y:S02]  /*02d0*/  LDG.E R17, desc[UR12][R8.64+-0x18] ;  /* 0xffffe80c08117981 */ /* 0x000ea4000c1e1900 */
[----:B--2---:R-:W-:-:S05]  /*02e0*/  FADD R17, R12, R17 ;  /* 0x000000110c117221 */ /* 0x004fca0000000000 */
[----:B------:R2:W-:Y:S04]  /*02f0*/  STG.E desc[UR12][R10.64+-0x18], R17 ;  /* 0xffffe8110a007986 */ /* 0x0005e8000c10190c */
[----:B------:R-:W3:Y:S04]  /*0300*/  LDG.E R12, desc[UR12][R6.64+-0x14] ;  /* 0xffffec0c060c7981 */ /* 0x000ee8000c1e1900 */
[----:B------:R-:W3:Y:S02]  /*0310*/  LDG.E R19, desc[UR12][R8.64+-0x14] ;  /* 0xffffec0c08137981 */ /* 0x000ee4000c1e1900 */
[----:B---3--:R-:W-:-:S05]  /*0320*/  FADD R19, R12, R19 ;  /* 0x000000130c137221 */ /* 0x008fca0000000000 */
[----:B------:R3:W-:Y:S04]  /*0330*/  STG.E desc[UR12][R10.64+-0x14], R19 ;  /* 0xffffec130a007986 */ /* 0x0007e8000c10190c */
[----:B------:R-:W4:Y:S04]  /*0340*/  LDG.E R12, desc[UR12][R6.64+-0x10] ;  /* 0xfffff00c060c7981 */ /* 0x000f28000c1e1900 */
[----:B0-----:R-:W4:Y:S02]  /*0350*/  LDG.E R13, desc[UR12][R8.64+-0x10] ;  /* 0xfffff00c080d7981 */ /* 0x001f24000c1e1900 */
[----:B----4-:R-:W-:-:S05]  /*0360*/  FADD R13, R12, R13 ;  /* 0x0000000d0c0d7221 */ /* 0x010fca0000000000 */
[----:B------:R0:W-:Y:S04]  /*0370*/  STG.E desc[UR12][R10.64+-0x10], R13 ;  /* 0xfffff00d0a007986 */ /* 0x0001e8000c10190c */
[----:B------:R-:W4:Y:S04]  /*0380*/  LDG.E R12, desc[UR12][R6.64+-0xc] ;  /* 0xfffff40c060c7981 */ /* 0x000f28000c1e1900 */
[----:B-1----:R-:W4:Y:S02]  /*0390*/  LDG.E R15, desc[UR12][R8.64+-0xc] ;  /* 0xfffff40c080f7981 */ /* 0x002f24000c1e1900 */
[----:B----4-:R-:W-:-:S05]  /*03a0*/  FADD R15, R12, R15 ;  /* 0x0000000f0c0f7221 */ /* 0x010fca0000000000 */
[----:B------:R1:W-:Y:S04]  /*03b0*/  STG.E desc[UR12][R10.64+-0xc], R15 ;  /* 0xfffff40f0a007986 */ /* 0x0003e8000c10190c */
[----:B------:R-:W4:Y:S04]  /*03c0*/  LDG.E R12, desc[UR12][R6.64+-0x8] ;  /* 0xfffff80c060c7981 */ /* 0x000f28000c1e1900 */
[----:B--2---:R-:W4:Y:S02]  /*03d0*/  LDG.E R17, desc[UR12][R8.64+-0x8] ;  /* 0xfffff80c08117981 */ /* 0x004f24000c1e1900 */
[----:B----4-:R-:W-:-:S05]  /*03e0*/  FADD R17, R12, R17 ;  /* 0x000000110c117221 */ /* 0x010fca0000000000 */
[----:B------:R2:W-:Y:S04]  /*03f0*/  STG.E desc[UR12][R10.64+-0x8], R17 ;  /* 0xfffff8110a007986 */ /* 0x0005e8000c10190c */
[----:B------:R-:W4:Y:S04]  /*0400*/  LDG.E R12, desc[UR12][R6.64+-0x4] ;  /* 0xfffffc0c060c7981 */ /* 0x000f28000c1e1900 */
[----:B---3--:R-:W4:Y:S02]  /*0410*/  LDG.E R19, desc[UR12][R8.64+-0x4] ;  /* 0xfffffc0c08137981 */ /* 0x008f24000c1e1900 */
[----:B----4-:R-:W-:-:S05]  /*0420*/  FADD R19, R12, R19 ;  /* 0x000000130c137221 */ /* 0x010fca0000000000 */
        /* <DEDUP_REMOVED lines=21> */
[----:B------:R-:W5:Y:S04]  /*0580*/  LDG.E R12, desc[UR12][R6.64+0x14] ;  /* 0x0000140c060c7981 */ /* 0x000f68000c1e1900 */
[----:B-1----:R-:W5:Y:S02]  /*0590*/  LDG.E R15, desc[UR12][R8.64+0x14] ;  /* 0x0000140c080f7981 */ /* 0x002f64000c1e1900 */
[----:B-----5:R-:W-:-:S05]  /*05a0*/  FADD R15, R12, R15 ;  /* 0x0000000f0c0f7221 */ /* 0x020fca0000000000 */
[----:B------:R4:W-:Y:S04]  /*05b0*/  STG.E desc[UR12][R10.64+0x14], R15 ;  /* 0x0000140f0a007986 */ /* 0x0009e8000c10190c */
[----:B------:R-:W5:Y:S04]  /*05c0*/  LDG.E R12, desc[UR12][R6.64+0x18] ;  /* 0x0000180c060c7981 */ /* 0x000f68000c1e1900 */
[----:B--2---:R-:W5:Y:S01]  /*05d0*/  LDG.E R17, desc[UR12][R8.64+0x18] ;  /* 0x0000180c08117981 */ /* 0x004f62000c1e1900 */
[----:B------:R-:W-:Y:S01]  /*05e0*/  IADD3 R4, PT, PT, R4, 0x10, RZ ;  /* 0x0000001004047810 */ /* 0x000fe20007ffe0ff */
[----:B-----5:R-:W-:-:S05]  /*05f0*/  FADD R17, R12, R17 ;  /* 0x000000110c117221 */ /* 0x020fca0000000000 */
[----:B------:R4:W-:Y:S04]  /*0600*/  STG.E desc[UR12][R10.64+0x18], R17 ;  /* 0x000018110a007986 */ /* 0x0009e8000c10190c */
[----:B------:R-:W2:Y:S04]  /*0610*/  LDG.E R12, desc[UR12][R6.64+0x1c] ;  /* 0x00001c0c060c7981 */ /* 0x000ea8000c1e1900 */
[----:B---3--:R-:W2:Y:S01]  /*0620*/  LDG.E R19, desc[UR12][R8.64+0x1c] ;  /* 0x00001c0c08137981 */ /* 0x008ea2000c1e1900 */
[----:B------:R-:W-:Y:S02]  /*0630*/  ISETP.NE.AND P1, PT, R4, RZ, PT ;  /* 0x000000ff0400720c */ /* 0x000fe40003f25270 */
[----:B------:R-:W-:Y:S01]  /*0640*/  IADD3 R2, PT, PT, R2, 0x10, RZ ;  /* 0x0000001002027810 */ /* 0x000fe20007ffe0ff */
[----:B--2---:R-:W-:-:S05]  /*0650*/  FADD R19, R12, R19 ;  /* 0x000000130c137221 */ /* 0x004fca0000000000 */
[----:B------:R4:W-:Y:S05]  /*0660*/  STG.E desc[UR12][R10.64+0x1c], R19 ;  /* 0x00001c130a007986 */ /* 0x0009ea000c10190c */
[----:B------:R-:W-:Y:S05]  /*0670*/  @P1 BRA `(.L_x_7) ;  /* 0xfffffff800cc1947 */ /* 0x000fea000383ffff */
.L_x_6:
[----:B0-----:R-:W-:Y:S05]  /*0680*/  @!P0 EXIT ;  /* 0x000000000000894d */ /* 0x001fea0003800000 */
[----:B------:R-:W-:Y:S02]  /*0690*/  ISETP.GE.U32.AND P0, PT, R14, 0x8, PT ;  /* 0x000000080e00780c */ /* 0x000fe40003f06070 */
[----:B------:R-:W-:-:S04]  /*06a0*/  LOP3.LUT R4, R5, 0x7, RZ, 0xc0, !PT ;  /* 0x0000000705047812 */ /* 0x000fc800078ec0ff */
[----:B------:R-:W-:-:S07]  /*06b0*/  ISETP.NE.AND P1, PT, R4, RZ, PT ;  /* 0x000000ff0400720c */ /* 0x000fce0003f25270 */
[----:B------:R-:W-:Y:S06]  /*06c0*/  @!P0 BRA `(.L_x_8) ;  /* 0x0000000000a08947 */ /* 0x000fec0003800000 */
[----:B------:R-:W0:Y:S01]  /*06d0*/  LDC.64 R6, c[0x0][0x380] ;  /* 0x0000e000ff067b82 */ /* 0x000e220000000a00 */
[----:B----4-:R-:W-:-:S07]  /*06e0*/  IADD3 R13, PT, PT, R0, R3, RZ ;  /* 0x00000003000d7210 */ /* 0x010fce0007ffe0ff */
[----:B------:R-:W1:Y:S08]  /*06f0*/  LDC.64 R8, c[0x0][0x388] ;  /* 0x0000e200ff087b82 */ /* 0x000e700000000a00 */
[----:B------:R-:W2:Y:S01]  /*0700*/  LDC.64 R10, c[0x0][0x390] ;  /* 0x0000e400ff0a7b82 */ /* 0x000ea20000000a00 */
[----:B0-----:R-:W-:-:S05]  /*0710*/  IMAD.WIDE R6, R13, 0x4, R6 ;  /* 0x000000040d067825 */ /* 0x001fca00078e0206 */
[----:B------:R-:W3:Y:S01]  /*0720*/  LDG.E R2, desc[UR12][R6.64] ;  /* 0x0000000c06027981 */ /* 0x000ee2000c1e1900 */
[----:B-1----:R-:W-:-:S05]  /*0730*/  IMAD.WIDE R8, R13, 0x4, R8 ;  /* 0x000000040d087825 */ /* 0x002fca00078e0208 */
[----:B------:R-:W3:Y:S01]  /*0740*/  LDG.E R15, desc[UR12][R8.64] ;  /* 0x0000000c080f7981 */ /* 0x000ee2000c1e1900 */
[----:B--2---:R-:W-:-:S04]  /*0750*/  IMAD.WIDE R10, R13, 0x4, R10 ;  /* 0x000000040d0a7825 */ /* 0x004fc800078e020a */
[----:B---3--:R-:W-:-:S05]  /*0760*/  FADD R15, R2, R15 ;  /* 0x0000000f020f7221 */ /* 0x008fca0000000000 */
        /* <DEDUP_REMOVED lines=25> */
[----:B------:R-:W2:Y:S04]  /*0900*/  LDG.E R2, desc[UR12][R6.64+0x1c] ;  /* 0x00001c0c06027981 */ /* 0x000ea8000c1e1900 */
[----:B---3--:R-:W2:Y:S01]  /*0910*/  LDG.E R19, desc[UR12][R8.64+0x1c] ;  /* 0x00001c0c08137981 */ /* 0x008ea2000c1e1900 */
[----:B------:R-:W-:Y:S01]  /*0920*/  IADD3 R3, PT, PT, R3, 0x8, RZ ;  /* 0x0000000803037810 */ /* 0x000fe20007ffe0ff */
[----:B--2---:R-:W-:-:S05]  /*0930*/  FADD R19, R2, R19 ;  /* 0x0000001302137221 */ /* 0x004fca0000000000 */
[----:B------:R0:W-:Y:S02]  /*0940*/  STG.E desc[UR12][R10.64+0x1c], R19 ;  /* 0x00001c130a007986 */ /* 0x0001e4000c10190c */
.L_x_8:
[----:B------:R-:W-:Y:S05]  /*0950*/  @!P1 EXIT ;  /* 0x000000000000994d */ /* 0x000fea0003800000 */
[----:B------:R-:W-:Y:S02]  /*0960*/  ISETP.GE.U32.AND P0, PT, R4, 0x4, PT ;  /* 0x000000040400780c */ /* 0x000fe40003f06070 */
[----:B------:R-:W-:-:S04]  /*0970*/  LOP3.LUT R2, R5, 0x3, RZ, 0xc0, !PT ;  /* 0x0000000305027812 */ /* 0x000fc800078ec0ff */
[----:B------:R-:W-:-:S07]  /*0980*/  ISETP.NE.AND P1, PT, R2, RZ, PT ;  /* 0x000000ff0200720c */ /* 0x000fce0003f25270 */
[----:B------:R-:W-:Y:S06]  /*0990*/  @!P0 BRA `(.L_x_9) ;  /* 0x0000000000608947 */ /* 0x000fec0003800000 */
[----:B------:R-:W1:Y:S01]  /*09a0*/  LDC.64 R4, c[0x0][0x380] ;  /* 0x0000e000ff047b82 */ /* 0x000e620000000a00 */
[----:B0---4-:R-:W-:-:S07]  /*09b0*/  IADD3 R13, PT, PT, R0, R3, RZ ;  /* 0x00000003000d7210 */ /* 0x011fce0007ffe0ff */
[----:B------:R-:W0:Y:S08]  /*09c0*/  LDC.64 R6, c[0x0][0x388] ;  /* 0x0000e200ff067b82 */ /* 0x000e300000000a00 */
[----:B------:R-:W2:Y:S01]  /*09d0*/  LDC.64 R8, c[0x0][0x390] ;  /* 0x0000e400ff087b82 */ /* 0x000ea20000000a00 */
[----:B-1----:R-:W-:-:S05]  /*09e0*/  IMAD.WIDE R4, R13, 0x4, R4 ;  /* 0x000000040d047825 */ /* 0x002fca00078e0204 */
[----:B------:R-:W3:Y:S01]  /*09f0*/  LDG.E R10, desc[UR12][R4.64] ;  /* 0x0000000c040a7981 */ /* 0x000ee2000c1e1900 */
[----:B0-----:R-:W-:-:S05]  /*0a00*/  IMAD.WIDE R6, R13, 0x4, R6 ;  /* 0x000000040d067825 */ /* 0x001fca00078e0206 */
        /* <DEDUP_REMOVED lines=12> */
[----:B------:R-:W2:Y:S04]  /*0ad0*/  LDG.E R10, desc[UR12][R4.64+0xc] ;  /* 0x00000c0c040a7981 */ /* 0x000ea8000c1e1900 */
[----:B------:R-:W2:Y:S01]  /*0ae0*/  LDG.E R17, desc[UR12][R6.64+0xc] ;  /* 0x00000c0c06117981 */ /* 0x000ea2000c1e1900 */
[----:B------:R-:W-:Y:S01]  /*0af0*/  IADD3 R3, PT, PT, R3, 0x4, RZ ;  /* 0x0000000403037810 */ /* 0x000fe20007ffe0ff */
[----:B--2---:R-:W-:-:S05]  /*0b00*/  FADD R17, R10, R17 ;  /* 0x000000110a117221 */ /* 0x004fca0000000000 */
[----:B------:R1:W-:Y:S02]  /*0b10*/  STG.E desc[UR12][R8.64+0xc], R17 ;  /* 0x00000c1108007986 */ /* 0x0003e4000c10190c */
.L_x_9:
[----:B------:R-:W-:Y:S05]  /*0b20*/  @!P1 EXIT ;  /* 0x000000000000994d */ /* 0x000fea0003800000 */
[----:B-1----:R-:W1:Y:S01]  /*0b30*/  LDC.64 R8, c[0x0][0x390] ;  /* 0x0000e400ff087b82 */ /* 0x002e620000000a00 */
[----:B0---4-:R-:W-:Y:S02]  /*0b40*/  IADD3 R15, PT, PT, R0, R3, RZ ;  /* 0x00000003000f7210 */ /* 0x011fe40007ffe0ff */
[----:B------:R-:W-:-:S05]  /*0b50*/  IADD3 R0, PT, PT, -R2, RZ, RZ ;  /* 0x000000ff02007210 */ /* 0x000fca0007ffe1ff */
[----:B------:R-:W0:Y:S08]  /*0b60*/  LDC.64 R12, c[0x0][0x380] ;  /* 0x0000e000ff0c7b82 */ /* 0x000e300000000a00 */
[----:B------:R-:W2:Y:S02]  /*0b70*/  LDC.64 R10, c[0x0][0x388] ;  /* 0x0000e200ff0a7b82 */ /* 0x000ea40000000a00 */
.L_x_10:
[----:B--2---:R-:W-:-:S04]  /*0b80*/  IMAD.WIDE R4, R15, 0x4, R10 ;  /* 0x000000040f047825 */ /* 0x004fc800078e020a */
[C---:B0-----:R-:W-:Y:S02]  /*0b90*/  IMAD.WIDE R6, R15.reuse, 0x4, R12 ;  /* 0x000000040f067825 */ /* 0x041fe400078e020c */
[----:B------:R-:W2:Y:S04]  /*0ba0*/  LDG.E R5, desc[UR12][R4.64] ;  /* 0x0000000c04057981 */ /* 0x000ea8000c1e1900 */
[----:B------:R-:W2:Y:S01]  /*0bb0*/  LDG.E R6, desc[UR12][R6.64] ;  /* 0x0000000c06067981 */ /* 0x000ea2000c1e1900 */
[----:B------:R-:W-:Y:S01]  /*0bc0*/  IADD3 R0, PT, PT, R0, 0x1, RZ ;  /* 0x0000000100007810 */ /* 0x000fe20007ffe0ff */
[C---:B-1-3--:R-:W-:Y:S01]  /*0bd0*/  IMAD.WIDE R2, R15.reuse, 0x4, R8 ;  /* 0x000000040f027825 */ /* 0x04afe200078e0208 */
[----:B------:R-:W-:Y:S02]  /*0be0*/  IADD3 R15, PT, PT, R15, 0x1, RZ ;  /* 0x000000010f0f7810 */ /* 0x000fe40007ffe0ff */
[----:B------:R-:W-:Y:S01]  /*0bf0*/  ISETP.NE.AND P0, PT, R0, RZ, PT ;  /* 0x000000ff0000720c */ /* 0x000fe20003f05270 */
[----:B--2---:R-:W-:-:S05]  /*0c00*/  FADD R17, R6, R5 ;  /* 0x0000000506117221 */ /* 0x004fca0000000000 */
[----:B------:R3:W-:Y:S07]  /*0c10*/  STG.E desc[UR12][R2.64], R17 ;  /* 0x0000001102007986 */ /* 0x0007ee000c10190c */
[----:B------:R-:W-:Y:S05]  /*0c20*/  @P0 BRA `(.L_x_10) ;  /* 0xfffffffc00d40947 */ /* 0x000fea000383ffff */
[----:B------:R-:W-:Y:S05]  /*0c30*/  EXIT ;  /* 0x000000000000794d */ /* 0x000fea0003800000 */
.L_x_11:
        /* <DEDUP_REMOVED lines=12> */
.L_x_14:


//--------------------- .text._Z11matrixSum_BPfS_S_ii --------------------------
	.section	.text._Z11matrixSum_BPfS_S_ii,"ax",@progbits
	.align	128
        .global         _Z11matrixSum_BPfS_S_ii
        .type           _Z11matrixSum_BPfS_S_ii,@function
        .size           _Z11matrixSum_BPfS_S_ii,(.L_x_15 - _Z11matrixSum_BPfS_S_ii)
        .other          _Z11matrixSum_BPfS_S_ii,@"STO_CUDA_ENTRY STV_DEFAULT"
_Z11matrixSum_BPfS_S_ii:
.text._Z11matrixSum_BPfS_S_ii:
[----:B------:R-:W-:Y:S01]  /*0000*/  LDC R1, c[0x0][0x37c] ;  /* 0x0000df00ff017b82 */ /* 0x000fe20000000800 */
[----:B------:R-:W0:Y:S01]  /*0010*/  S2R R7, SR_CTAID.Y ;  /* 0x0000000000077919 */ /* 0x000e220000002600 */
[----:B------:R-:W1:Y:S01]  /*0020*/  LDCU UR4, c[0x0][0x360] ;  /* 0x00006c00ff0477ac */ /* 0x000e620008000800 */
[----:B------:R-:W0:Y:S01]  /*0030*/  S2R R2, SR_TID.Y ;  /* 0x0000000000027919 */ /* 0x000e220000002200 */
[----:B------:R-:W0:Y:S01]  /*0040*/  LDCU UR5, c[0x0][0x364] ;  /* 0x00006c80ff0577ac */ /* 0x000e220008000800 */
[----:B------:R-:W1:Y:S01]  /*0050*/  S2R R0, SR_CTAID.X ;  /* 0x0000000000007919 */ /* 0x000e620000002500 */
[----:B------:R-:W2:Y:S01]  /*0060*/  LDCU.64 UR6, c[0x0][0x398] ;  /* 0x00007300ff0677ac */ /* 0x000ea20008000a00 */
[----:B------:R-:W1:Y:S01]  /*0070*/  S2R R3, SR_TID.X ;  /* 0x0000000000037919 */ /* 0x000e620000002100 */
[----:B0-----:R-:W-:-:S05]  /*0080*/  IMAD R7, R7, UR5, R2 ;  /* 0x0000000507077c24 */ /* 0x001fca000f8e0202 */
[----:B--2---:R-:W-:Y:S01]  /*0090*/  ISETP.GE.AND P0, PT, R7, UR7, PT ;  /* 0x0000000707007c0c */ /* 0x004fe2000bf06270 */
[----:B-1----:R-:W-:-:S05]  /*00a0*/  IMAD R0, R0, UR4, R3 ;  /* 0x0000000400007c24 */ /* 0x002fca000f8e0203 */
[----:B------:R-:W-:-:S13]  /*00b0*/  ISETP.GE.OR P0, PT, R0, UR6, P0 ;  /* 0x0000000600007c0c */ /* 0x000fda0008706670 */
[----:B------:R-:W-:Y:S05]  /*00c0*/  @P0 EXIT ;  /* 0x000000000000094d */ /* 0x000fea0003800000 */
[----:B------:R-:W0:Y:S01]  /*00d0*/  LDC.64 R2, c[0x0][0x380] ;  /* 0x0000e000ff027b82 */ /* 0x000e220000000a00 */
[----:B------:R-:W1:Y:S01]  /*00e0*/  LDCU.64 UR4, c[0x0][0x358] ;  /* 0x00006b00ff0477ac */ /* 0x000e620008000a00 */
[----:B------:R-:W-:-:S06]  /*00f0*/  IMAD R9, R0, UR7, R7 ;  /* 0x0000000700097c24 */ /* 0x000fcc000f8e0207 */
[----:B------:R-:W2:Y:S08]  /*0100*/  LDC.64 R4, c[0x0][0x388] ;  /* 0x0000e200ff047b82 */ /* 0x000eb00000000a00 */
[----:B------:R-:W3:Y:S01]  /*0110*/  LDC.64 R6, c[0x0][0x390] ;  /* 0x0000e400ff067b82 */ /* 0x000ee20000000a00 */
[----:B0-----:R-:W-:-:S06]  /*0120*/  IMAD.WIDE R2, R9, 0x4, R2 ;  /* 0x0000000409027825 */ /* 0x001fcc00078e0202 */
[----:B-1----:R-:W4:Y:S01]  /*0130*/  LDG.E R2, desc[UR4][R2.64] ;  /* 0x0000000402027981 */ /* 0x002f22000c1e1900 */
[----:B--2---:R-:W-:-:S06]  /*0140*/  IMAD.WIDE R4, R9, 0x4, R4 ;  /* 0x0000000409047825 */ /* 0x004fcc00078e0204 */
[----:B------:R-:W4:Y:S01]  /*0150*/  LDG.E R5, desc[UR4][R4.64] ;  /* 0x0000000404057981 */ /* 0x000f22000c1e1900 */
[----:B---3--:R-:W-:-:S04]  /*0160*/  IMAD.WIDE R6, R9, 0x4, R6 ;  /* 0x0000000409067825 */ /* 0x008fc800078e0206 */
[----:B----4-:R-:W-:-:S05]  /*0170*/  FADD R9, R2, R5 ;  /* 0x0000000502097221 */ /* 0x010fca0000000000 */
[----:B------:R-:W-:Y:S01]  /*0180*/  STG.E desc[UR4][R6.64], R9 ;  /* 0x0000000906007986 */ /* 0x000fe2000c101904 */
[----:B------:R-:W-:Y:S05]  /*0190*/  EXIT ;  /* 0x000000000000794d */ /* 0x000fea0003800000 */
.L_x_12:
        /* <DEDUP_REMOVED lines=14> */
.L_x_15:


//--------------------- .nv.shared.reserved.0     --------------------------
	.section	.nv.shared.reserved.0,"aw",@nobits
	.weak		__nv_reservedSMEM_offset_0_alias
	.size		__nv_reservedSMEM_offset_0_alias, 0, 64
	.other		__nv_reservedSMEM_offset_0_alias,@"STO_CUDA_RESERVED_SHARED STV_DEFAULT"
__nv_reservedSMEM_offset_0_alias:
	.zero		0
	.zero		64


//--------------------- .nv.constant0._Z11matrixSum_DPfS_S_ii --------------------------
	.section	.nv.constant0._Z11matrixSum_DPfS_S_ii,"a",@progbits
	.sectionflags	@""
	.align	4
.nv.constant0._Z11matrixSum_DPfS_S_ii:
	.zero		928


//--------------------- .nv.constant0._Z11matrixSum_CPfS_S_ii --------------------------
	.section	.nv.constant0._Z11matrixSum_CPfS_S_ii,"a",@progbits
	.sectionflags	@""
	.align	4
.nv.constant0._Z11matrixSum_CPfS_S_ii:
	.zero		928


//--------------------- .nv.constant0._Z11matrixSum_BPfS_S_ii --------------------------
	.section	.nv.constant0._Z11matrixSum_BPfS_S_ii,"a",@progbits
	.sectionflags	@""
	.align	4
.nv.constant0._Z11matrixSum_BPfS_S_ii:
	.zero		928


//--------------------- SYMBOLS --------------------------

	.type		.nv.reservedSmem.offset0,@object
	.size		.nv.reservedSmem.offset0,0x4
